	.target	sm_100a

	.elftype	@"ET_EXEC"


//--------------------- .note.nv.tkinfo           --------------------------
	.section	.note.nv.tkinfo,"",@"SHT_NOTE"
	.sectionflags	@"SHF_NOTE_NV_TKINFO"
	.tkinfo
        /*0018*/ 	.word	0x00000002
        /*0030*/ 	.string	""
        /*0030*/ 	.string	"ptxas"
        /*0030*/ 	.string	"Cuda compilation tools, release 13.0, V13.0.88"
        /*0030*/ 	.string	"Build cuda_13.0.r13.0/compiler.36424714_0"
        /*0030*/ 	.string	"-arch sm_100a -m 64 "



//--------------------- .note.nv.cuinfo           --------------------------
	.section	.note.nv.cuinfo,"",@"SHT_NOTE"
	.sectionflags	@"SHF_NOTE_NV_CUINFO"
        /*0018*/ 	.short	0x0002
        /*001a*/ 	.short	0x0064
        /*001c*/ 	.short	0x0082
	.zero		2


//--------------------- .nv.info                  --------------------------
	.section	.nv.info,"",@"SHT_CUDA_INFO"
	.align	4


	//----- nvinfo : EIATTR_REGCOUNT
	.align		4
        /*0000*/ 	.byte	0x04, 0x2f
        /*0002*/ 	.short	(.L_19 - .L_18)
	.align		4
.L_18:
        /*0004*/ 	.word	index@(_ZN7cutlass13device_kernelINS_4gemm6kernel13GemmUniversalIN4cute5tupleIJiiiiEEENS1_10collective13CollectiveMmaINS1_35MainloopSm100TmaUmmaWarpSpecializedILi28ELi2ELi4ENS5_IJNS4_1CILi1EEESB_SB_EEEEENS5_IJNSA_ILi128EEENSA_ILi96EEENSA_ILi32EEEEEEaNS5_IJlSB_lEEEaSI_NS4_8TiledMMAINS4_8MMA_AtomIJNS4_15SM100_MMA_S8_SSIaaiLi128ELi96ELNS4_4UMMA5MajorE0ELSN_0ELNSM_8SaturateE0EEEEEENS4_6LayoutISC_NS5_IJNSA_ILi0EEESS_SS_EEEEENS5_IJNS4_10UnderscoreESV_SV_EEEEENS4_13SM90_TMA_LOADENS4_14ComposedLayoutINS4_7SwizzleILi1ELi4ELi3EEENS4_18smem_ptr_flag_bitsILi8EEENSR_INS5_IJNSA_ILi8EEESG_EEENS5_IJSG_SB_EEEEEEEvNS4_8identityESY_S18_vS19_EENS_8epilogue10collective18CollectiveEpilogueINS1B_23Sm100TmaWarpSpecializedILi1ELi1ELi96ELb0ELb0EEEJSH_NS5_IJNSR_ISE_SB_EENSR_ISF_SB_EEEEEaSI_aSI_NS1B_6fusion15FusionCallbacksIS1F_NS1J_17LinearCombinationIaiaiLNS_15FloatRoundStyleE2EEESH_S1I_JEEENS4_5SM1004TMEM4LOAD26SM100_TMEM_LOAD_32dp32b32xESY_S18_NS4_39AutoVectorizingCopyWithAssumedAlignmentILi128EEENS4_14SM90_TMA_STOREES18_S1U_S1U_EEEvvEEEEvNT_6ParamsE)
        /*0008*/ 	.word	0x000000f7


	//----- nvinfo : EIATTR_FRAME_SIZE
	.align		4
.L_19:
        /*000c*/ 	.byte	0x04, 0x11
        /*000e*/ 	.short	(.L_21 - .L_20)
	.align		4
.L_20:
        /*0010*/ 	.word	index@($__internal_2_$__cuda_sm10x_tcgen05_guardrail_trap_unallocated_columns_being_dealloced)
        /*0014*/ 	.word	0x00000000


	//----- nvinfo : EIATTR_FRAME_SIZE
	.align		4
.L_21:
        /*0018*/ 	.byte	0x04, 0x11
        /*001a*/ 	.short	(.L_23 - .L_22)
	.align		4
.L_22:
        /*001c*/ 	.word	index@($__internal_1_$__cuda_sm10x_tcgen05_guardrail_trap_phase_invalid_during_alloc)
        /*0020*/ 	.word	0x00000000


	//----- nvinfo : EIATTR_FRAME_SIZE
	.align		4
.L_23:
        /*0024*/ 	.byte	0x04, 0x11
        /*0026*/ 	.short	(.L_25 - .L_24)
	.align		4
.L_24:
        /*0028*/ 	.word	index@($__internal_0_$__cuda_sm10x_tcgen05_guardrail_trap_col_being_dealloced_not_returned_by_alloc)
        /*002c*/ 	.word	0x00000000


	//----- nvinfo : EIATTR_FRAME_SIZE
	.align		4
.L_25:
        /*0030*/ 	.byte	0x04, 0x11
        /*0032*/ 	.short	(.L_27 - .L_26)
	.align		4
.L_26:
        /*0034*/ 	.word	index@(_ZN7cutlass13device_kernelINS_4gemm6kernel13GemmUniversalIN4cute5tupleIJiiiiEEENS1_10collective13CollectiveMmaINS1_35MainloopSm100TmaUmmaWarpSpecializedILi28ELi2ELi4ENS5_IJNS4_1CILi1EEESB_SB_EEEEENS5_IJNSA_ILi128EEENSA_ILi96EEENSA_ILi32EEEEEEaNS5_IJlSB_lEEEaSI_NS4_8TiledMMAINS4_8MMA_AtomIJNS4_15SM100_MMA_S8_SSIaaiLi128ELi96ELNS4_4UMMA5MajorE0ELSN_0ELNSM_8SaturateE0EEEEEENS4_6LayoutISC_NS5_IJNSA_ILi0EEESS_SS_EEEEENS5_IJNS4_10UnderscoreESV_SV_EEEEENS4_13SM90_TMA_LOADENS4_14ComposedLayoutINS4_7SwizzleILi1ELi4ELi3EEENS4_18smem_ptr_flag_bitsILi8EEENSR_INS5_IJNSA_ILi8EEESG_EEENS5_IJSG_SB_EEEEEEEvNS4_8identityESY_S18_vS19_EENS_8epilogue10collective18CollectiveEpilogueINS1B_23Sm100TmaWarpSpecializedILi1ELi1ELi96ELb0ELb0EEEJSH_NS5_IJNSR_ISE_SB_EENSR_ISF_SB_EEEEEaSI_aSI_NS1B_6fusion15FusionCallbacksIS1F_NS1J_17LinearCombinationIaiaiLNS_15FloatRoundStyleE2EEESH_S1I_JEEENS4_5SM1004TMEM4LOAD26SM100_TMEM_LOAD_32dp32b32xESY_S18_NS4_39AutoVectorizingCopyWithAssumedAlignmentILi128EEENS4_14SM90_TMA_STOREES18_S1U_S1U_EEEvvEEEEvNT_6ParamsE)
        /*0038*/ 	.word	0x00000000


	//----- nvinfo : EIATTR_MIN_STACK_SIZE
	.align		4
.L_27:
        /*003c*/ 	.byte	0x04, 0x12
        /*003e*/ 	.short	(.L_29 - .L_28)
	.align		4
.L_28:
        /*0040*/ 	.word	index@(_ZN7cutlass13device_kernelINS_4gemm6kernel13GemmUniversalIN4cute5tupleIJiiiiEEENS1_10collective13CollectiveMmaINS1_35MainloopSm100TmaUmmaWarpSpecializedILi28ELi2ELi4ENS5_IJNS4_1CILi1EEESB_SB_EEEEENS5_IJNSA_ILi128EEENSA_ILi96EEENSA_ILi32EEEEEEaNS5_IJlSB_lEEEaSI_NS4_8TiledMMAINS4_8MMA_AtomIJNS4_15SM100_MMA_S8_SSIaaiLi128ELi96ELNS4_4UMMA5MajorE0ELSN_0ELNSM_8SaturateE0EEEEEENS4_6LayoutISC_NS5_IJNSA_ILi0EEESS_SS_EEEEENS5_IJNS4_10UnderscoreESV_SV_EEEEENS4_13SM90_TMA_LOADENS4_14ComposedLayoutINS4_7SwizzleILi1ELi4ELi3EEENS4_18smem_ptr_flag_bitsILi8EEENSR_INS5_IJNSA_ILi8EEESG_EEENS5_IJSG_SB_EEEEEEEvNS4_8identityESY_S18_vS19_EENS_8epilogue10collective18CollectiveEpilogueINS1B_23Sm100TmaWarpSpecializedILi1ELi1ELi96ELb0ELb0EEEJSH_NS5_IJNSR_ISE_SB_EENSR_ISF_SB_EEEEEaSI_aSI_NS1B_6fusion15FusionCallbacksIS1F_NS1J_17LinearCombinationIaiaiLNS_15FloatRoundStyleE2EEESH_S1I_JEEENS4_5SM1004TMEM4LOAD26SM100_TMEM_LOAD_32dp32b32xESY_S18_NS4_39AutoVectorizingCopyWithAssumedAlignmentILi128EEENS4_14SM90_TMA_STOREES18_S1U_S1U_EEEvvEEEEvNT_6ParamsE)
        /*0044*/ 	.word	0x00000000
.L_29:


//--------------------- .nv.compat                --------------------------
	.section	.nv.compat,"",@"SHT_CUDA_COMPAT_INFO"
	.align	4
        /*0000*/ 	.byte	0x02, 0x09, 0x01, 0x00, 0x02, 0x02, 0x03, 0x00, 0x02, 0x05, 0x06, 0x00, 0x03, 0x07, 0x01, 0x01
        /*0010*/ 	.byte	0x02, 0x03, 0x01, 0x00, 0x02, 0x06, 0x01, 0x00, 0x04, 0x0b, 0x08, 0x00, 0x01, 0x00, 0x00, 0x00
        /*0020*/ 	.byte	0x00, 0x00, 0x00, 0x00


//--------------------- .nv.info._ZN7cutlass13device_kernelINS_4gemm6kernel13GemmUniversalIN4cute5tupleIJiiiiEEENS1_10collective13CollectiveMmaINS1_35MainloopSm100TmaUmmaWarpSpecializedILi28ELi2ELi4ENS5_IJNS4_1CILi1EEESB_SB_EEEEENS5_IJNSA_ILi128EEENSA_ILi96EEENSA_ILi32EEEEEEaNS5_IJlSB_lEEEaSI_NS4_8TiledMMAINS4_8MMA_AtomIJNS4_15SM100_MMA_S8_SSIaaiLi128ELi96ELNS4_4UMMA5MajorE0ELSN_0ELNSM_8SaturateE0EEEEEENS4_6LayoutISC_NS5_IJNSA_ILi0EEESS_SS_EEEEENS5_IJNS4_10UnderscoreESV_SV_EEEEENS4_13SM90_TMA_LOADENS4_14ComposedLayoutINS4_7SwizzleILi1ELi4ELi3EEENS4_18smem_ptr_flag_bitsILi8EEENSR_INS5_IJNSA_ILi8EEESG_EEENS5_IJSG_SB_EEEEEEEvNS4_8identityESY_S18_vS19_EENS_8epilogue10collective18CollectiveEpilogueINS1B_23Sm100TmaWarpSpecializedILi1ELi1ELi96ELb0ELb0EEEJSH_NS5_IJNSR_ISE_SB_EENSR_ISF_SB_EEEEEaSI_aSI_NS1B_6fusion15FusionCallbacksIS1F_NS1J_17LinearCombinationIaiaiLNS_15FloatRoundStyleE2EEESH_S1I_JEEENS4_5SM1004TMEM4LOAD26SM100_TMEM_LOAD_32dp32b32xESY_S18_NS4_39AutoVectorizingCopyWithAssumedAlignmentILi128EEENS4_14SM90_TMA_STOREES18_S1U_S1U_EEEvvEEEEvNT_6ParamsE --------------------------
	.section	.nv.info._ZN7cutlass13device_kernelINS_4gemm6kernel13GemmUniversalIN4cute5tupleIJiiiiEEENS1_10collective13CollectiveMmaINS1_35MainloopSm100TmaUmmaWarpSpecializedILi28ELi2ELi4ENS5_IJNS4_1CILi1EEESB_SB_EEEEENS5_IJNSA_ILi128EEENSA_ILi96EEENSA_ILi32EEEEEEaNS5_IJlSB_lEEEaSI_NS4_8TiledMMAINS4_8MMA_AtomIJNS4_15SM100_MMA_S8_SSIaaiLi128ELi96ELNS4_4UMMA5MajorE0ELSN_0ELNSM_8SaturateE0EEEEEENS4_6LayoutISC_NS5_IJNSA_ILi0EEESS_SS_EEEEENS5_IJNS4_10UnderscoreESV_SV_EEEEENS4_13SM90_TMA_LOADENS4_14ComposedLayoutINS4_7SwizzleILi1ELi4ELi3EEENS4_18smem_ptr_flag_bitsILi8EEENSR_INS5_IJNSA_ILi8EEESG_EEENS5_IJSG_SB_EEEEEEEvNS4_8identityESY_S18_vS19_EENS_8epilogue10collective18CollectiveEpilogueINS1B_23Sm100TmaWarpSpecializedILi1ELi1ELi96ELb0ELb0EEEJSH_NS5_IJNSR_ISE_SB_EENSR_ISF_SB_EEEEEaSI_aSI_NS1B_6fusion15FusionCallbacksIS1F_NS1J_17LinearCombinationIaiaiLNS_15FloatRoundStyleE2EEESH_S1I_JEEENS4_5SM1004TMEM4LOAD26SM100_TMEM_LOAD_32dp32b32xESY_S18_NS4_39AutoVectorizingCopyWithAssumedAlignmentILi128EEENS4_14SM90_TMA_STOREES18_S1U_S1U_EEEvvEEEEvNT_6ParamsE,"",@"SHT_CUDA_INFO"
	.sectionflags	@""
	.align	4


	//----- nvinfo : EIATTR_CUDA_API_VERSION
	.align		4
        /*0000*/ 	.byte	0x04, 0x37
        /*0002*/ 	.short	(.L_31 - .L_30)
.L_30:
        /*0004*/ 	.word	0x00000082


	//----- nvinfo : EIATTR_KPARAM_INFO
	.align		4
.L_31:
        /*0008*/ 	.byte	0x04, 0x17
        /*000a*/ 	.short	(.L_33 - .L_32)
.L_32:
        /*000c*/ 	.word	0x00000000
        /*0010*/ 	.short	0x0000
        /*0012*/ 	.short	0x0000
        /*0014*/ 	.byte	0x00, 0xf0, 0x01, 0x20


	//----- nvinfo : EIATTR_AT_ENTRY_FRAGMENTS
	.align		4
.L_33:
        /*0018*/ 	.byte	0x04, 0x4f
        /*001a*/ 	.short	(.L_35 - .L_34)


	//   ....[0]....
.L_34:
        /*001c*/ 	.word	0x00000006


	//----- nvinfo : EIATTR_RESERVED_SMEM_USED
	.align		4
.L_35:
        /*0020*/ 	.byte	0x01, 0x41
	.zero		2


	//----- nvinfo : EIATTR_SPARSE_MMA_MASK
	.align		4
        /*0024*/ 	.byte	0x03, 0x50
        /*0026*/ 	.short	0x0000


	//----- nvinfo : EIATTR_TCGEN05_1CTA_USED
	.align		4
        /*0028*/ 	.byte	0x01, 0x51
	.zero		2


	//----- nvinfo : EIATTR_MAXREG_COUNT
	.align		4
        /*002c*/ 	.byte	0x03, 0x1b
        /*002e*/ 	.short	0x00ff


	//----- nvinfo : EIATTR_NUM_BARRIERS
	.align		4
        /*0030*/ 	.byte	0x02, 0x4c
        /*0032*/ 	.byte	0x07
	.zero		1


	//----- nvinfo : EIATTR_EXTERNS
	.align		4
        /*0034*/ 	.byte	0x04, 0x0f
        /*0036*/ 	.short	(.L_37 - .L_36)


	//   ....[0]....
	.align		4
.L_36:
        /*0038*/ 	.word	index@(__assertfail)


	//----- nvinfo : EIATTR_MERCURY_ISA_VERSION
	.align		4
.L_37:
        /*003c*/ 	.byte	0x03, 0x5f
        /*003e*/ 	.short	0x0101


	//----- nvinfo : EIATTR_INT_WARP_WIDE_INSTR_OFFSETS
	.align		4
        /*0040*/ 	.byte	0x04, 0x31
        /*0042*/ 	.short	(.L_39 - .L_38)


	//   ....[0]....
.L_38:
        /*0044*/ 	.word	0x000020c0


	//   ....[1]....
        /*0048*/ 	.word	0x00004740


	//   ....[2]....
        /*004c*/ 	.word	0x00004760


	//   ....[3]....
        /*0050*/ 	.word	0x00004790


	//   ....[4]....
        /*0054*/ 	.word	0x000051c0


	//   ....[5]....
        /*0058*/ 	.word	0x00005250


	//   ....[6]....
        /*005c*/ 	.word	0x00005280


	//   ....[7]....
        /*0060*/ 	.word	0x00005350


	//----- nvinfo : EIATTR_COOP_GROUP_MASK_REGIDS
	.align		4
.L_39:
        /*0064*/ 	.byte	0x04, 0x29
        /*0066*/ 	.short	(.L_41 - .L_40)


	//   ....[0]....
.L_40:
        /*0068*/ 	.word	0xffffffff


	//   ....[1]....
        /*006c*/ 	.word	0xffffffff


	//   ....[2]....
        /*0070*/ 	.word	0xffffffff


	//   ....[3]....
        /*0074*/ 	.word	0xffffffff


	//   ....[4]....
        /*0078*/ 	.word	0xffffffff


	//   ....[5]....
        /*007c*/ 	.word	0xffffffff


	//   ....[6]....
        /*0080*/ 	.word	0xffffffff


	//   ....[7]....
        /*0084*/ 	.word	0xffffffff


	//   ....[8]....
        /*0088*/ 	.word	0xffffffff


	//   ....[9]....
        /*008c*/ 	.word	0xffffffff


	//   ....[10]....
        /*0090*/ 	.word	0xffffffff


	//   ....[11]....
        /*0094*/ 	.word	0xffffffff


	//   ....[12]....
        /*0098*/ 	.word	0xffffffff


	//----- nvinfo : EIATTR_COOP_GROUP_INSTR_OFFSETS
	.align		4
.L_41:
        /*009c*/ 	.byte	0x04, 0x28
        /*009e*/ 	.short	(.L_43 - .L_42)


	//   ....[0]....
.L_42:
        /*00a0*/ 	.word	0x00000090


	//   ....[1]....
        /*00a4*/ 	.word	0x000004d0


	//   ....[2]....
        /*00a8*/ 	.word	0x00000970


	//   ....[3]....
        /*00ac*/ 	.word	0x00000ab0


	//   ....[4]....
        /*00b0*/ 	.word	0x00000bb0


	//   ....[5]....
        /*00b4*/ 	.word	0x00000d20


	//   ....[6]....
        /*00b8*/ 	.word	0x00000ec0


	//   ....[7]....
        /*00bc*/ 	.word	0x00001fa0


	//   ....[8]....
        /*00c0*/ 	.word	0x00003b00


	//   ....[9]....
        /*00c4*/ 	.word	0x00003d10


	//   ....[10]....
        /*00c8*/ 	.word	0x00003d40


	//   ....[11]....
        /*00cc*/ 	.word	0x00004620


	//   ....[12]....
        /*00d0*/ 	.word	0x00004850


	//----- nvinfo : EIATTR_VRC_CTA_INIT_COUNT
	.align		4
.L_43:
        /*00d4*/ 	.byte	0x02, 0x4a
        /*00d6*/ 	.byte	0x80
	.zero		1


	//----- nvinfo : EIATTR_SYSCALL_OFFSETS
	.align		4
        /*00d8*/ 	.byte	0x04, 0x46
        /*00da*/ 	.short	(.L_45 - .L_44)


	//   ....[0]....
.L_44:
        /*00dc*/ 	.word	0x00005d10


	//   ....[1]....
        /*00e0*/ 	.word	0x00005e50


	//   ....[2]....
        /*00e4*/ 	.word	0x00006690


	//   ....[3]....
        /*00e8*/ 	.word	0x00006800


	//   ....[4]....
        /*00ec*/ 	.word	0x00006970


	//----- nvinfo : EIATTR_MBARRIER_INSTR_OFFSETS
	.align		4
.L_45:
        /*00f0*/ 	.byte	0x04, 0x39
        /*00f2*/ 	.short	(.L_47 - .L_46)


	//   ....[0]....
.L_46:
        /*00f4*/ 	.word	0x000005d0
        /*00f8*/ 	.word	0x000000ff
        /*00fc*/ 	.word	0x00000000
        /*0100*/ 	.short	0x0100
        /*0102*/ 	.byte	0x05
	.zero		1


	//   ....[1]....
        /*0104*/ 	.word	0x000005e0
        /*0108*/ 	.word	0x000000ff
        /*010c*/ 	.word	0x000000e0
        /*0110*/ 	.short	0x0100
        /*0112*/ 	.byte	0x05
	.zero		1


	//   ....[2]....
        /*0114*/ 	.word	0x000005f0
        /*0118*/ 	.word	0x000000ff
        /*011c*/ 	.word	0x00000008
        /*0120*/ 	.short	0x0100
        /*0122*/ 	.byte	0x05
	.zero		1


	//   ....[3]....
        /*0124*/ 	.word	0x00000600
        /*0128*/ 	.word	0x000000ff
        /*012c*/ 	.word	0x000000e8
        /*0130*/ 	.short	0x0100
        /*0132*/ 	.byte	0x05
	.zero		1


	//   ....[4]....
        /*0134*/ 	.word	0x00000610
        /*0138*/ 	.word	0x000000ff
        /*013c*/ 	.word	0x00000010
        /*0140*/ 	.short	0x0100
        /*0142*/ 	.byte	0x05
	.zero		1


	//   ....[5]....
        /*0144*/ 	.word	0x00000620
        /*0148*/ 	.word	0x000000ff
        /*014c*/ 	.word	0x000000f0
        /*0150*/ 	.short	0x0100
        /*0152*/ 	.byte	0x05
	.zero		1


	//   ....[6]....
        /*0154*/ 	.word	0x00000630
        /*0158*/ 	.word	0x000000ff
        /*015c*/ 	.word	0x00000018
        /*0160*/ 	.short	0x0100
        /*0162*/ 	.byte	0x05
	.zero		1


	//   ....[7]....
        /*0164*/ 	.word	0x00000640
        /*0168*/ 	.word	0x000000ff
        /*016c*/ 	.word	0x000000f8
        /*0170*/ 	.short	0x0100
        /*0172*/ 	.byte	0x05
	.zero		1


	//   ....[8]....
        /*0174*/ 	.word	0x00000650
        /*0178*/ 	.word	0x000000ff
        /*017c*/ 	.word	0x00000020
        /*0180*/ 	.short	0x0100
        /*0182*/ 	.byte	0x05
	.zero		1


	//   ....[9]....
        /*0184*/ 	.word	0x00000660
        /*0188*/ 	.word	0x000000ff
        /*018c*/ 	.word	0x00000100
        /*0190*/ 	.short	0x0100
        /*0192*/ 	.byte	0x05
	.zero		1


	//   ....[10]....
        /*0194*/ 	.word	0x00000670
        /*0198*/ 	.word	0x000000ff
        /*019c*/ 	.word	0x00000028
        /*01a0*/ 	.short	0x0100
        /*01a2*/ 	.byte	0x05
	.zero		1


	//   ....[11]....
        /*01a4*/ 	.word	0x00000680
        /*01a8*/ 	.word	0x000000ff
        /*01ac*/ 	.word	0x00000108
        /*01b0*/ 	.short	0x0100
        /*01b2*/ 	.byte	0x05
	.zero		1


	//   ....[12]....
        /*01b4*/ 	.word	0x00000690
        /*01b8*/ 	.word	0x000000ff
        /*01bc*/ 	.word	0x00000030
        /*01c0*/ 	.short	0x0100
        /*01c2*/ 	.byte	0x05
	.zero		1


	//   ....[13]....
        /*01c4*/ 	.word	0x000006a0
        /*01c8*/ 	.word	0x000000ff
        /*01cc*/ 	.word	0x00000110
        /*01d0*/ 	.short	0x0100
        /*01d2*/ 	.byte	0x05
	.zero		1


	//   ....[14]....
        /*01d4*/ 	.word	0x000006b0
        /*01d8*/ 	.word	0x000000ff
        /*01dc*/ 	.word	0x00000038
        /*01e0*/ 	.short	0x0100
        /*01e2*/ 	.byte	0x05
	.zero		1


	//   ....[15]....
        /*01e4*/ 	.word	0x000006c0
        /*01e8*/ 	.word	0x000000ff
        /*01ec*/ 	.word	0x00000118
        /*01f0*/ 	.short	0x0100
        /*01f2*/ 	.byte	0x05
	.zero		1


	//   ....[16]....
        /*01f4*/ 	.word	0x000006d0
        /*01f8*/ 	.word	0x000000ff
        /*01fc*/ 	.word	0x00000040
        /*0200*/ 	.short	0x0100
        /*0202*/ 	.byte	0x05
	.zero		1


	//   ....[17]....
        /*0204*/ 	.word	0x000006e0
        /*0208*/ 	.word	0x000000ff
        /*020c*/ 	.word	0x00000120
        /*0210*/ 	.short	0x0100
        /*0212*/ 	.byte	0x05
	.zero		1


	//   ....[18]....
        /*0214*/ 	.word	0x000006f0
        /*0218*/ 	.word	0x000000ff
        /*021c*/ 	.word	0x00000048
        /*0220*/ 	.short	0x0100
        /*0222*/ 	.byte	0x05
	.zero		1


	//   ....[19]....
        /*0224*/ 	.word	0x00000700
        /*0228*/ 	.word	0x000000ff
        /*022c*/ 	.word	0x00000128
        /*0230*/ 	.short	0x0100
        /*0232*/ 	.byte	0x05
	.zero		1


	//   ....[20]....
        /*0234*/ 	.word	0x00000710
        /*0238*/ 	.word	0x000000ff
        /*023c*/ 	.word	0x00000050
        /*0240*/ 	.short	0x0100
        /*0242*/ 	.byte	0x05
	.zero		1


	//   ....[21]....
        /*0244*/ 	.word	0x00000720
        /*0248*/ 	.word	0x000000ff
        /*024c*/ 	.word	0x00000130
        /*0250*/ 	.short	0x0100
        /*0252*/ 	.byte	0x05
	.zero		1


	//   ....[22]....
        /*0254*/ 	.word	0x00000730
        /*0258*/ 	.word	0x000000ff
        /*025c*/ 	.word	0x00000058
        /*0260*/ 	.short	0x0100
        /*0262*/ 	.byte	0x05
	.zero		1


	//   ....[23]....
        /*0264*/ 	.word	0x00000740
        /*0268*/ 	.word	0x000000ff
        /*026c*/ 	.word	0x00000138
        /*0270*/ 	.short	0x0100
        /*0272*/ 	.byte	0x05
	.zero		1


	//   ....[24]....
        /*0274*/ 	.word	0x00000750
        /*0278*/ 	.word	0x000000ff
        /*027c*/ 	.word	0x00000060
        /*0280*/ 	.short	0x0100
        /*0282*/ 	.byte	0x05
	.zero		1


	//   ....[25]....
        /*0284*/ 	.word	0x00000760
        /*0288*/ 	.word	0x000000ff
        /*028c*/ 	.word	0x00000140
        /*0290*/ 	.short	0x0100
        /*0292*/ 	.byte	0x05
	.zero		1


	//   ....[26]....
        /*0294*/ 	.word	0x00000770
        /*0298*/ 	.word	0x000000ff
        /*029c*/ 	.word	0x00000068
        /*02a0*/ 	.short	0x0100
        /*02a2*/ 	.byte	0x05
	.zero		1


	//   ....[27]....
        /*02a4*/ 	.word	0x00000780
        /*02a8*/ 	.word	0x000000ff
        /*02ac*/ 	.word	0x00000148
        /*02b0*/ 	.short	0x0100
        /*02b2*/ 	.byte	0x05
	.zero		1


	//   ....[28]....
        /*02b4*/ 	.word	0x00000790
        /*02b8*/ 	.word	0x000000ff
        /*02bc*/ 	.word	0x00000070
        /*02c0*/ 	.short	0x0100
        /*02c2*/ 	.byte	0x05
	.zero		1


	//   ....[29]....
        /*02c4*/ 	.word	0x000007a0
        /*02c8*/ 	.word	0x000000ff
        /*02cc*/ 	.word	0x00000150
        /*02d0*/ 	.short	0x0100
        /*02d2*/ 	.byte	0x05
	.zero		1


	//   ....[30]....
        /*02d4*/ 	.word	0x000007b0
        /*02d8*/ 	.word	0x000000ff
        /*02dc*/ 	.word	0x00000078
        /*02e0*/ 	.short	0x0100
        /*02e2*/ 	.byte	0x05
	.zero		1


	//   ....[31]....
        /*02e4*/ 	.word	0x000007c0
        /*02e8*/ 	.word	0x000000ff
        /*02ec*/ 	.word	0x00000158
        /*02f0*/ 	.short	0x0100
        /*02f2*/ 	.byte	0x05
	.zero		1


	//   ....[32]....
        /*02f4*/ 	.word	0x000007d0
        /*02f8*/ 	.word	0x000000ff
        /*02fc*/ 	.word	0x00000080
        /*0300*/ 	.short	0x0100
        /*0302*/ 	.byte	0x05
	.zero		1


	//   ....[33]....
        /*0304*/ 	.word	0x000007e0
        /*0308*/ 	.word	0x000000ff
        /*030c*/ 	.word	0x00000160
        /*0310*/ 	.short	0x0100
        /*0312*/ 	.byte	0x05
	.zero		1


	//   ....[34]....
        /*0314*/ 	.word	0x000007f0
        /*0318*/ 	.word	0x000000ff
        /*031c*/ 	.word	0x00000088
        /*0320*/ 	.short	0x0100
        /*0322*/ 	.byte	0x05
	.zero		1


	//   ....[35]....
        /*0324*/ 	.word	0x00000800
        /*0328*/ 	.word	0x000000ff
        /*032c*/ 	.word	0x00000168
        /*0330*/ 	.short	0x0100
        /*0332*/ 	.byte	0x05
	.zero		1


	//   ....[36]....
        /*0334*/ 	.word	0x00000810
        /*0338*/ 	.word	0x000000ff
        /*033c*/ 	.word	0x00000090
        /*0340*/ 	.short	0x0100
        /*0342*/ 	.byte	0x05
	.zero		1


	//   ....[37]....
        /*0344*/ 	.word	0x00000820
        /*0348*/ 	.word	0x000000ff
        /*034c*/ 	.word	0x00000170
        /*0350*/ 	.short	0x0100
        /*0352*/ 	.byte	0x05
	.zero		1


	//   ....[38]....
        /*0354*/ 	.word	0x00000830
        /*0358*/ 	.word	0x000000ff
        /*035c*/ 	.word	0x00000098
        /*0360*/ 	.short	0x0100
        /*0362*/ 	.byte	0x05
	.zero		1


	//   ....[39]....
        /*0364*/ 	.word	0x00000840
        /*0368*/ 	.word	0x000000ff
        /*036c*/ 	.word	0x00000178
        /*0370*/ 	.short	0x0100
        /*0372*/ 	.byte	0x05
	.zero		1


	//   ....[40]....
        /*0374*/ 	.word	0x00000850
        /*0378*/ 	.word	0x000000ff
        /*037c*/ 	.word	0x000000a0
        /*0380*/ 	.short	0x0100
        /*0382*/ 	.byte	0x05
	.zero		1


	//   ....[41]....
        /*0384*/ 	.word	0x00000860
        /*0388*/ 	.word	0x000000ff
        /*038c*/ 	.word	0x00000180
        /*0390*/ 	.short	0x0100
        /*0392*/ 	.byte	0x05
	.zero		1


	//   ....[42]....
        /*0394*/ 	.word	0x00000870
        /*0398*/ 	.word	0x000000ff
        /*039c*/ 	.word	0x000000a8
        /*03a0*/ 	.short	0x0100
        /*03a2*/ 	.byte	0x05
	.zero		1


	//   ....[43]....
        /*03a4*/ 	.word	0x00000880
        /*03a8*/ 	.word	0x000000ff
        /*03ac*/ 	.word	0x00000188
        /*03b0*/ 	.short	0x0100
        /*03b2*/ 	.byte	0x05
	.zero		1


	//   ....[44]....
        /*03b4*/ 	.word	0x00000890
        /*03b8*/ 	.word	0x000000ff
        /*03bc*/ 	.word	0x000000b0
        /*03c0*/ 	.short	0x0100
        /*03c2*/ 	.byte	0x05
	.zero		1


	//   ....[45]....
        /*03c4*/ 	.word	0x000008a0
        /*03c8*/ 	.word	0x000000ff
        /*03cc*/ 	.word	0x00000190
        /*03d0*/ 	.short	0x0100
        /*03d2*/ 	.byte	0x05
	.zero		1


	//   ....[46]....
        /*03d4*/ 	.word	0x000008b0
        /*03d8*/ 	.word	0x000000ff
        /*03dc*/ 	.word	0x000000b8
        /*03e0*/ 	.short	0x0100
        /*03e2*/ 	.byte	0x05
	.zero		1


	//   ....[47]....
        /*03e4*/ 	.word	0x000008c0
        /*03e8*/ 	.word	0x000000ff
        /*03ec*/ 	.word	0x00000198
        /*03f0*/ 	.short	0x0100
        /*03f2*/ 	.byte	0x05
	.zero		1


	//   ....[48]....
        /*03f4*/ 	.word	0x000008d0
        /*03f8*/ 	.word	0x000000ff
        /*03fc*/ 	.word	0x000000c0
        /*0400*/ 	.short	0x0100
        /*0402*/ 	.byte	0x05
	.zero		1


	//   ....[49]....
        /*0404*/ 	.word	0x000008e0
        /*0408*/ 	.word	0x000000ff
        /*040c*/ 	.word	0x000001a0
        /*0410*/ 	.short	0x0100
        /*0412*/ 	.byte	0x05
	.zero		1


	//   ....[50]....
        /*0414*/ 	.word	0x000008f0
        /*0418*/ 	.word	0x000000ff
        /*041c*/ 	.word	0x000000c8
        /*0420*/ 	.short	0x0100
        /*0422*/ 	.byte	0x05
	.zero		1


	//   ....[51]....
        /*0424*/ 	.word	0x00000900
        /*0428*/ 	.word	0x000000ff
        /*042c*/ 	.word	0x000001a8
        /*0430*/ 	.short	0x0100
        /*0432*/ 	.byte	0x05
	.zero		1


	//   ....[52]....
        /*0434*/ 	.word	0x00000910
        /*0438*/ 	.word	0x000000ff
        /*043c*/ 	.word	0x000000d0
        /*0440*/ 	.short	0x0100
        /*0442*/ 	.byte	0x05
	.zero		1


	//   ....[53]....
        /*0444*/ 	.word	0x00000920
        /*0448*/ 	.word	0x000000ff
        /*044c*/ 	.word	0x000001b0
        /*0450*/ 	.short	0x0100
        /*0452*/ 	.byte	0x05
	.zero		1


	//   ....[54]....
        /*0454*/ 	.word	0x00000930
        /*0458*/ 	.word	0x000000ff
        /*045c*/ 	.word	0x000000d8
        /*0460*/ 	.short	0x0100
        /*0462*/ 	.byte	0x05
	.zero		1


	//   ....[55]....
        /*0464*/ 	.word	0x00000940
        /*0468*/ 	.word	0x000000ff
        /*046c*/ 	.word	0x000001b8
        /*0470*/ 	.short	0x0100
        /*0472*/ 	.byte	0x05
	.zero		1


	//   ....[56]....
        /*0474*/ 	.word	0x00000a80
        /*0478*/ 	.word	0x000000ff
        /*047c*/ 	.word	0x000001c0
        /*0480*/ 	.short	0x0100
        /*0482*/ 	.byte	0x07
	.zero		1


	//   ....[57]....
        /*0484*/ 	.word	0x00000a90
        /*0488*/ 	.word	0x000000ff
        /*048c*/ 	.word	0x000001c8
        /*0490*/ 	.short	0x0100
        /*0492*/ 	.byte	0x07
	.zero		1


	//   ....[58]....
        /*0494*/ 	.word	0x00000b80
        /*0498*/ 	.word	0x000000ff
        /*049c*/ 	.word	0x000001d0
        /*04a0*/ 	.short	0x0100
        /*04a2*/ 	.byte	0x05
	.zero		1


	//   ....[59]....
        /*04a4*/ 	.word	0x00000b90
        /*04a8*/ 	.word	0x000000ff
        /*04ac*/ 	.word	0x000001d8
        /*04b0*/ 	.short	0x0100
        /*04b2*/ 	.byte	0x05
	.zero		1


	//   ....[60]....
        /*04b4*/ 	.word	0x00000cd0
        /*04b8*/ 	.word	0x000000ff
        /*04bc*/ 	.word	0x000001e0
        /*04c0*/ 	.short	0x0100
        /*04c2*/ 	.byte	0x05
	.zero		1


	//   ....[61]....
        /*04c4*/ 	.word	0x00000ce0
        /*04c8*/ 	.word	0x000000ff
        /*04cc*/ 	.word	0x000001f0
        /*04d0*/ 	.short	0x0100
        /*04d2*/ 	.byte	0x05
	.zero		1


	//   ....[62]....
        /*04d4*/ 	.word	0x00000cf0
        /*04d8*/ 	.word	0x000000ff
        /*04dc*/ 	.word	0x000001e8
        /*04e0*/ 	.short	0x0100
        /*04e2*/ 	.byte	0x05
	.zero		1


	//   ....[63]....
        /*04e4*/ 	.word	0x00000d00
        /*04e8*/ 	.word	0x000000ff
        /*04ec*/ 	.word	0x000001f8
        /*04f0*/ 	.short	0x0100
        /*04f2*/ 	.byte	0x05
	.zero		1


	//   ....[64]....
        /*04f4*/ 	.word	0x00000e30
        /*04f8*/ 	.word	0x000000ff
        /*04fc*/ 	.word	0x00000200
        /*0500*/ 	.short	0x0100
        /*0502*/ 	.byte	0x07
	.zero		1


	//   ....[65]....
        /*0504*/ 	.word	0x00000e40
        /*0508*/ 	.word	0x000000ff
        /*050c*/ 	.word	0x00000220
        /*0510*/ 	.short	0x0100
        /*0512*/ 	.byte	0x07
	.zero		1


	//   ....[66]....
        /*0514*/ 	.word	0x00000e50
        /*0518*/ 	.word	0x000000ff
        /*051c*/ 	.word	0x00000208
        /*0520*/ 	.short	0x0100
        /*0522*/ 	.byte	0x07
	.zero		1


	//   ....[67]....
        /*0524*/ 	.word	0x00000e60
        /*0528*/ 	.word	0x000000ff
        /*052c*/ 	.word	0x00000228
        /*0530*/ 	.short	0x0100
        /*0532*/ 	.byte	0x07
	.zero		1


	//   ....[68]....
        /*0534*/ 	.word	0x00000e70
        /*0538*/ 	.word	0x000000ff
        /*053c*/ 	.word	0x00000210
        /*0540*/ 	.short	0x0100
        /*0542*/ 	.byte	0x07
	.zero		1


	//   ....[69]....
        /*0544*/ 	.word	0x00000e80
        /*0548*/ 	.word	0x000000ff
        /*054c*/ 	.word	0x00000230
        /*0550*/ 	.short	0x0100
        /*0552*/ 	.byte	0x07
	.zero		1


	//   ....[70]....
        /*0554*/ 	.word	0x00000e90
        /*0558*/ 	.word	0x000000ff
        /*055c*/ 	.word	0x00000218
        /*0560*/ 	.short	0x0100
        /*0562*/ 	.byte	0x07
	.zero		1


	//   ....[71]....
        /*0564*/ 	.word	0x00000ea0
        /*0568*/ 	.word	0x000000ff
        /*056c*/ 	.word	0x00000238
        /*0570*/ 	.short	0x0100
        /*0572*/ 	.byte	0x07
	.zero		1


	//   ....[72]....
        /*0574*/ 	.word	0x00000f90
        /*0578*/ 	.word	0x000000ff
        /*057c*/ 	.word	0x00000240
        /*0580*/ 	.short	0x0100
        /*0582*/ 	.byte	0x05
	.zero		1


	//   ....[73]....
        /*0584*/ 	.word	0x00000fa0
        /*0588*/ 	.word	0x000000ff
        /*058c*/ 	.word	0x00000250
        /*0590*/ 	.short	0x0100
        /*0592*/ 	.byte	0x05
	.zero		1


	//   ....[74]....
        /*0594*/ 	.word	0x00000fb0
        /*0598*/ 	.word	0x000000ff
        /*059c*/ 	.word	0x00000248
        /*05a0*/ 	.short	0x0100
        /*05a2*/ 	.byte	0x05
	.zero		1


	//   ....[75]....
        /*05a4*/ 	.word	0x00000fc0
        /*05a8*/ 	.word	0x000000ff
        /*05ac*/ 	.word	0x00000258
        /*05b0*/ 	.short	0x0100
        /*05b2*/ 	.byte	0x05
	.zero		1


	//   ....[76]....
        /*05b4*/ 	.word	0x000018a0
        /*05b8*/ 	.word	0x00000003
        /*05bc*/ 	.word	0x00000250
        /*05c0*/ 	.short	0x010a
        /*05c2*/ 	.byte	0xff
	.zero		1


	//   ....[77]....
        /*05c4*/ 	.word	0x000018d0
        /*05c8*/ 	.word	0x00000003
        /*05cc*/ 	.word	0x00000240
        /*05d0*/ 	.short	0x0101
        /*05d2*/ 	.byte	0xff
	.zero		1


	//   ....[78]....
        /*05d4*/ 	.word	0x000019a0
        /*05d8*/ 	.word	0x000000ff
        /*05dc*/ 	.word	0x000000e0
        /*05e0*/ 	.short	0x010a
        /*05e2*/ 	.byte	0x05
	.zero		1


	//   ....[79]....
        /*05e4*/ 	.word	0x00001a40
        /*05e8*/ 	.word	0x000000ff
        /*05ec*/ 	.word	0x000000e0
        /*05f0*/ 	.short	0x010a
        /*05f2*/ 	.byte	0x21
	.zero		1


	//   ....[80]....
        /*05f4*/ 	.word	0x00001b90
        /*05f8*/ 	.word	0x000000ff
        /*05fc*/ 	.word	0x000000e0
        /*0600*/ 	.short	0x010a
        /*0602*/ 	.byte	0x08
	.zero		1


	//   ....[81]....
        /*0604*/ 	.word	0x00001ca0
        /*0608*/ 	.word	0x000000ff
        /*060c*/ 	.word	0x000001d8
        /*0610*/ 	.short	0x0101
        /*0612*/ 	.byte	0x04
	.zero		1


	//   ....[82]....
        /*0614*/ 	.word	0x00001cc0
        /*0618*/ 	.word	0x000000ff
        /*061c*/ 	.word	0x000000e0
        /*0620*/ 	.short	0x010a
        /*0622*/ 	.byte	0x05
	.zero		1


	//   ....[83]....
        /*0624*/ 	.word	0x00001d40
        /*0628*/ 	.word	0x000000ff
        /*062c*/ 	.word	0x000000e0
        /*0630*/ 	.short	0x010a
        /*0632*/ 	.byte	0x11
	.zero		1


	//   ....[84]....
        /*0634*/ 	.word	0x00001e90
        /*0638*/ 	.word	0x000000ff
        /*063c*/ 	.word	0x000000e0
        /*0640*/ 	.short	0x010a
        /*0642*/ 	.byte	0x08
	.zero		1


	//   ....[85]....
        /*0644*/ 	.word	0x00001fd0
        /*0648*/ 	.word	0x00000002
        /*064c*/ 	.word	0x000001e0
        /*0650*/ 	.short	0x010a
        /*0652*/ 	.byte	0xff
	.zero		1


	//   ....[86]....
        /*0654*/ 	.word	0x00002090
        /*0658*/ 	.word	0x00000002
        /*065c*/ 	.word	0x00000000
        /*0660*/ 	.short	0x0101
        /*0662*/ 	.byte	0xff
	.zero		1


	//   ....[87]....
        /*0664*/ 	.word	0x000025f0
        /*0668*/ 	.word	0x000000ff
        /*066c*/ 	.word	0x00000000
        /*0670*/ 	.short	0x010a
        /*0672*/ 	.byte	0x05
	.zero		1


	//   ....[88]....
        /*0674*/ 	.word	0x00002680
        /*0678*/ 	.word	0x000000ff
        /*067c*/ 	.word	0x00000000
        /*0680*/ 	.short	0x010a
        /*0682*/ 	.byte	0x05
	.zero		1


	//   ....[89]....
        /*0684*/ 	.word	0x00002710
        /*0688*/ 	.word	0x000000ff
        /*068c*/ 	.word	0x00000000
        /*0690*/ 	.short	0x010a
        /*0692*/ 	.byte	0x05
	.zero		1


	//   ....[90]....
        /*0694*/ 	.word	0x000027a0
        /*0698*/ 	.word	0x000000ff
        /*069c*/ 	.word	0x00000000
        /*06a0*/ 	.short	0x010a
        /*06a2*/ 	.byte	0x05
	.zero		1


	//   ....[91]....
        /*06a4*/ 	.word	0x00002830
        /*06a8*/ 	.word	0x000000ff
        /*06ac*/ 	.word	0x00000000
        /*06b0*/ 	.short	0x010a
        /*06b2*/ 	.byte	0x05
	.zero		1


	//   ....[92]....
        /*06b4*/ 	.word	0x000028c0
        /*06b8*/ 	.word	0x000000ff
        /*06bc*/ 	.word	0x00000000
        /*06c0*/ 	.short	0x010a
        /*06c2*/ 	.byte	0x05
	.zero		1


	//   ....[93]....
        /*06c4*/ 	.word	0x00002950
        /*06c8*/ 	.word	0x000000ff
        /*06cc*/ 	.word	0x00000000
        /*06d0*/ 	.short	0x010a
        /*06d2*/ 	.byte	0x05
	.zero		1


	//   ....[94]....
        /*06d4*/ 	.word	0x000029e0
        /*06d8*/ 	.word	0x000000ff
        /*06dc*/ 	.word	0x00000000
        /*06e0*/ 	.short	0x010a
        /*06e2*/ 	.byte	0x05
	.zero		1


	//   ....[95]....
        /*06e4*/ 	.word	0x00002a70
        /*06e8*/ 	.word	0x000000ff
        /*06ec*/ 	.word	0x00000000
        /*06f0*/ 	.short	0x010a
        /*06f2*/ 	.byte	0x05
	.zero		1


	//   ....[96]....
        /*06f4*/ 	.word	0x00002b00
        /*06f8*/ 	.word	0x000000ff
        /*06fc*/ 	.word	0x00000000
        /*0700*/ 	.short	0x010a
        /*0702*/ 	.byte	0x05
	.zero		1


	//   ....[97]....
        /*0704*/ 	.word	0x00002b90
        /*0708*/ 	.word	0x000000ff
        /*070c*/ 	.word	0x00000000
        /*0710*/ 	.short	0x010a
        /*0712*/ 	.byte	0x05
	.zero		1


	//   ....[98]....
        /*0714*/ 	.word	0x00002c20
        /*0718*/ 	.word	0x000000ff
        /*071c*/ 	.word	0x00000000
        /*0720*/ 	.short	0x010a
        /*0722*/ 	.byte	0x05
	.zero		1


	//   ....[99]....
        /*0724*/ 	.word	0x00002cb0
        /*0728*/ 	.word	0x000000ff
        /*072c*/ 	.word	0x00000000
        /*0730*/ 	.short	0x010a
        /*0732*/ 	.byte	0x05
	.zero		1


	//   ....[100]....
        /*0734*/ 	.word	0x00002d40
        /*0738*/ 	.word	0x000000ff
        /*073c*/ 	.word	0x00000000
        /*0740*/ 	.short	0x010a
        /*0742*/ 	.byte	0x05
	.zero		1


	//   ....[101]....
        /*0744*/ 	.word	0x00002dd0
        /*0748*/ 	.word	0x000000ff
        /*074c*/ 	.word	0x00000000
        /*0750*/ 	.short	0x010a
        /*0752*/ 	.byte	0x05
	.zero		1


	//   ....[102]....
        /*0754*/ 	.word	0x00002e60
        /*0758*/ 	.word	0x000000ff
        /*075c*/ 	.word	0x00000000
        /*0760*/ 	.short	0x010a
        /*0762*/ 	.byte	0x05
	.zero		1


	//   ....[103]....
        /*0764*/ 	.word	0x00002ef0
        /*0768*/ 	.word	0x000000ff
        /*076c*/ 	.word	0x00000000
        /*0770*/ 	.short	0x010a
        /*0772*/ 	.byte	0x05
	.zero		1


	//   ....[104]....
        /*0774*/ 	.word	0x00002f80
        /*0778*/ 	.word	0x000000ff
        /*077c*/ 	.word	0x00000000
        /*0780*/ 	.short	0x010a
        /*0782*/ 	.byte	0x05
	.zero		1


	//   ....[105]....
        /*0784*/ 	.word	0x00003010
        /*0788*/ 	.word	0x000000ff
        /*078c*/ 	.word	0x00000000
        /*0790*/ 	.short	0x010a
        /*0792*/ 	.byte	0x05
	.zero		1


	//   ....[106]....
        /*0794*/ 	.word	0x000030a0
        /*0798*/ 	.word	0x000000ff
        /*079c*/ 	.word	0x00000000
        /*07a0*/ 	.short	0x010a
        /*07a2*/ 	.byte	0x05
	.zero		1


	//   ....[107]....
        /*07a4*/ 	.word	0x00003130
        /*07a8*/ 	.word	0x000000ff
        /*07ac*/ 	.word	0x00000000
        /*07b0*/ 	.short	0x010a
        /*07b2*/ 	.byte	0x05
	.zero		1


	//   ....[108]....
        /*07b4*/ 	.word	0x000031c0
        /*07b8*/ 	.word	0x000000ff
        /*07bc*/ 	.word	0x00000000
        /*07c0*/ 	.short	0x010a
        /*07c2*/ 	.byte	0x05
	.zero		1


	//   ....[109]....
        /*07c4*/ 	.word	0x00003250
        /*07c8*/ 	.word	0x000000ff
        /*07cc*/ 	.word	0x00000000
        /*07d0*/ 	.short	0x010a
        /*07d2*/ 	.byte	0x05
	.zero		1


	//   ....[110]....
        /*07d4*/ 	.word	0x000032e0
        /*07d8*/ 	.word	0x000000ff
        /*07dc*/ 	.word	0x00000000
        /*07e0*/ 	.short	0x010a
        /*07e2*/ 	.byte	0x05
	.zero		1


	//   ....[111]....
        /*07e4*/ 	.word	0x00003370
        /*07e8*/ 	.word	0x000000ff
        /*07ec*/ 	.word	0x00000000
        /*07f0*/ 	.short	0x010a
        /*07f2*/ 	.byte	0x05
	.zero		1


	//   ....[112]....
        /*07f4*/ 	.word	0x00003400
        /*07f8*/ 	.word	0x000000ff
        /*07fc*/ 	.word	0x00000000
        /*0800*/ 	.short	0x010a
        /*0802*/ 	.byte	0x05
	.zero		1


	//   ....[113]....
        /*0804*/ 	.word	0x00003490
        /*0808*/ 	.word	0x000000ff
        /*080c*/ 	.word	0x00000000
        /*0810*/ 	.short	0x010a
        /*0812*/ 	.byte	0x05
	.zero		1


	//   ....[114]....
        /*0814*/ 	.word	0x00003530
        /*0818*/ 	.word	0x00000000
        /*081c*/ 	.word	0x00000000
        /*0820*/ 	.short	0x010a
        /*0822*/ 	.byte	0xff
	.zero		1


	//   ....[115]....
        /*0824*/ 	.word	0x00003650
        /*0828*/ 	.word	0x00000000
        /*082c*/ 	.word	0x00000240
        /*0830*/ 	.short	0x010a
        /*0832*/ 	.byte	0xff
	.zero		1


	//   ....[116]....
        /*0834*/ 	.word	0x000036b0
        /*0838*/ 	.word	0x00000004
        /*083c*/ 	.word	0x00000000
        /*0840*/ 	.short	0x0101
        /*0842*/ 	.byte	0xff
	.zero		1


	//   ....[117]....
        /*0844*/ 	.word	0x000036d0
        /*0848*/ 	.word	0x000000ff
        /*084c*/ 	.word	0x000001f0
        /*0850*/ 	.short	0x010a
        /*0852*/ 	.byte	0x05
	.zero		1


	//   ....[118]....
        /*0854*/ 	.word	0x000037f0
        /*0858*/ 	.word	0x00000000
        /*085c*/ 	.word	0x000001e0
        /*0860*/ 	.short	0x010a
        /*0862*/ 	.byte	0xff
	.zero		1


	//   ....[119]....
        /*0864*/ 	.word	0x00003900
        /*0868*/ 	.word	0x00000000
        /*086c*/ 	.word	0x00000000
        /*0870*/ 	.short	0x0101
        /*0872*/ 	.byte	0xff
	.zero		1


	//   ....[120]....
        /*0874*/ 	.word	0x00003990
        /*0878*/ 	.word	0x000000ff
        /*087c*/ 	.word	0x000001f0
        /*0880*/ 	.short	0x0106
        /*0882*/ 	.byte	0x05
	.zero		1


	//   ....[121]....
        /*0884*/ 	.word	0x000039b0
        /*0888*/ 	.word	0x000000ff
        /*088c*/ 	.word	0x000001f0
        /*0890*/ 	.short	0x010a
        /*0892*/ 	.byte	0x05
	.zero		1


	//   ....[122]....
        /*0894*/ 	.word	0x00003a40
        /*0898*/ 	.word	0x000000ff
        /*089c*/ 	.word	0x000001f0
        /*08a0*/ 	.short	0x0106
        /*08a2*/ 	.byte	0x04
	.zero		1


	//   ....[123]....
        /*08a4*/ 	.word	0x00003a80
        /*08a8*/ 	.word	0x00000000
        /*08ac*/ 	.word	0x000001f0
        /*08b0*/ 	.short	0x010a
        /*08b2*/ 	.byte	0xff
	.zero		1


	//   ....[124]....
        /*08b4*/ 	.word	0x00003f60
        /*08b8*/ 	.word	0x00000000
        /*08bc*/ 	.word	0x000001e0
        /*08c0*/ 	.short	0x010a
        /*08c2*/ 	.byte	0xff
	.zero		1


	//   ....[125]....
        /*08c4*/ 	.word	0x00004060
        /*08c8*/ 	.word	0x00000003
        /*08cc*/ 	.word	0x00000000
        /*08d0*/ 	.short	0x0101
        /*08d2*/ 	.byte	0xff
	.zero		1


	//   ....[126]....
        /*08d4*/ 	.word	0x00004070
        /*08d8*/ 	.word	0x000000ff
        /*08dc*/ 	.word	0x00000000
        /*08e0*/ 	.short	0x010a
        /*08e2*/ 	.byte	0x05
	.zero		1


	//   ....[127]....
        /*08e4*/ 	.word	0x00004090
        /*08e8*/ 	.word	0x000000ff
        /*08ec*/ 	.word	0x00000220
        /*08f0*/ 	.short	0x010a
        /*08f2*/ 	.byte	0x0e
	.zero		1


	//   ....[128]....
        /*08f4*/ 	.word	0x00004170
        /*08f8*/ 	.word	0x000000ff
        /*08fc*/ 	.word	0x00000000
        /*0900*/ 	.short	0x010a
        /*0902*/ 	.byte	0x07
	.zero		1


	//   ....[129]....
        /*0904*/ 	.word	0x00004280
        /*0908*/ 	.word	0x000000ff
        /*090c*/ 	.word	0x00000000
        /*0910*/ 	.short	0x010a
        /*0912*/ 	.byte	0x13
	.zero		1


	//   ....[130]....
        /*0914*/ 	.word	0x00004450
        /*0918*/ 	.word	0x000000ff
        /*091c*/ 	.word	0x00000000
        /*0920*/ 	.short	0x010a
        /*0922*/ 	.byte	0x05
	.zero		1


	//   ....[131]....
        /*0924*/ 	.word	0x000044e0
        /*0928*/ 	.word	0x000000ff
        /*092c*/ 	.word	0x00000000
        /*0930*/ 	.short	0x010a
        /*0932*/ 	.byte	0x05
	.zero		1


	//   ....[132]....
        /*0934*/ 	.word	0x00004570
        /*0938*/ 	.word	0x000000ff
        /*093c*/ 	.word	0x00000000
        /*0940*/ 	.short	0x010a
        /*0942*/ 	.byte	0x05
	.zero		1


	//   ....[133]....
        /*0944*/ 	.word	0x00004600
        /*0948*/ 	.word	0x000000ff
        /*094c*/ 	.word	0x00000000
        /*0950*/ 	.short	0x010a
        /*0952*/ 	.byte	0x06
	.zero		1


	//   ....[134]....
        /*0954*/ 	.word	0x00004a40
        /*0958*/ 	.word	0x00000000
        /*095c*/ 	.word	0x000001e0
        /*0960*/ 	.short	0x010a
        /*0962*/ 	.byte	0xff
	.zero		1


	//   ....[135]....
        /*0964*/ 	.word	0x00004b30
        /*0968*/ 	.word	0x00000000
        /*096c*/ 	.word	0x00000000
        /*0970*/ 	.short	0x0101
        /*0972*/ 	.byte	0xff
	.zero		1


	//   ....[136]....
        /*0974*/ 	.word	0x00004e50
        /*0978*/ 	.word	0x000000ff
        /*097c*/ 	.word	0x000001d8
        /*0980*/ 	.short	0x010a
        /*0982*/ 	.byte	0x07
	.zero		1


	//   ....[137]....
        /*0984*/ 	.word	0x00004fd0
        /*0988*/ 	.word	0x000000ff
        /*098c*/ 	.word	0x000001c8
        /*0990*/ 	.short	0x010a
        /*0992*/ 	.byte	0x07
	.zero		1


	//   ....[138]....
        /*0994*/ 	.word	0x000053d0
        /*0998*/ 	.word	0x000000ff
        /*099c*/ 	.word	0x000001c0
        /*09a0*/ 	.short	0x010b
        /*09a2*/ 	.byte	0x07
	.zero		1


	//   ....[139]....
        /*09a4*/ 	.word	0x000053f0
        /*09a8*/ 	.word	0x000000ff
        /*09ac*/ 	.word	0x00000000
        /*09b0*/ 	.short	0x0101
        /*09b2*/ 	.byte	0x25
	.zero		1


	//   ....[140]....
        /*09b4*/ 	.word	0x00005430
        /*09b8*/ 	.word	0x00000000
        /*09bc*/ 	.word	0x000001c8
        /*09c0*/ 	.short	0x010a
        /*09c2*/ 	.byte	0xff
	.zero		1


	//   ....[141]....
        /*09c4*/ 	.word	0x00005720
        /*09c8*/ 	.word	0x00000000
        /*09cc*/ 	.word	0x000001e0
        /*09d0*/ 	.short	0x010a
        /*09d2*/ 	.byte	0xff
	.zero		1


	//   ....[142]....
        /*09d4*/ 	.word	0x00005830
        /*09d8*/ 	.word	0x00000000
        /*09dc*/ 	.word	0x00000000
        /*09e0*/ 	.short	0x0101
        /*09e2*/ 	.byte	0xff
	.zero		1


	//   ....[143]....
        /*09e4*/ 	.word	0x00006200
        /*09e8*/ 	.word	0x000000ff
        /*09ec*/ 	.word	0x000001c0
        /*09f0*/ 	.short	0x010a
        /*09f2*/ 	.byte	0x2b
	.zero		1


	//   ....[144]....
        /*09f4*/ 	.word	0x00006210
        /*09f8*/ 	.word	0x00000016
        /*09fc*/ 	.word	0x00000200
        /*0a00*/ 	.short	0x010a
        /*0a02*/ 	.byte	0xff
	.zero		1


	//   ....[145]....
        /*0a04*/ 	.word	0x000063e0
        /*0a08*/ 	.word	0x000000ff
        /*0a0c*/ 	.word	0x000001c0
        /*0a10*/ 	.short	0x010a
        /*0a12*/ 	.byte	0x2b
	.zero		1


	//   ....[146]....
        /*0a14*/ 	.word	0x00006500
        /*0a18*/ 	.word	0x000000ff
        /*0a1c*/ 	.word	0x00000000
        /*0a20*/ 	.short	0x0101
        /*0a22*/ 	.byte	0x04
	.zero		1


	//   ....[147]....
        /*0a24*/ 	.word	0x00006570
        /*0a28*/ 	.word	0x00000016
        /*0a2c*/ 	.word	0x00000200
        /*0a30*/ 	.short	0x010a
        /*0a32*/ 	.byte	0xff
	.zero		1


	//   ....[148]....
        /*0a34*/ 	.word	0x000073d0
        /*0a38*/ 	.word	0x000000ff
        /*0a3c*/ 	.word	0x00000000
        /*0a40*/ 	.short	0x0101
        /*0a42*/ 	.byte	0x05
	.zero		1


	//   ....[149]....
        /*0a44*/ 	.word	0x000086f0
        /*0a48*/ 	.word	0x00000003
        /*0a4c*/ 	.word	0x00000250
        /*0a50*/ 	.short	0x010a
        /*0a52*/ 	.byte	0xff
	.zero		1


	//   ....[150]....
        /*0a54*/ 	.word	0x00008750
        /*0a58*/ 	.word	0x00000002
        /*0a5c*/ 	.word	0x000000e0
        /*0a60*/ 	.short	0x010a
        /*0a62*/ 	.byte	0xff
	.zero		1


	//   ....[151]....
        /*0a64*/ 	.word	0x000087b0
        /*0a68*/ 	.word	0x00000002
        /*0a6c*/ 	.word	0x000000e0
        /*0a70*/ 	.short	0x010a
        /*0a72*/ 	.byte	0xff
	.zero		1


	//   ....[152]....
        /*0a74*/ 	.word	0x00008800
        /*0a78*/ 	.word	0x00000002
        /*0a7c*/ 	.word	0x000001e0
        /*0a80*/ 	.short	0x010a
        /*0a82*/ 	.byte	0xff
	.zero		1


	//   ....[153]....
        /*0a84*/ 	.word	0x00008860
        /*0a88*/ 	.word	0x00000000
        /*0a8c*/ 	.word	0x00000000
        /*0a90*/ 	.short	0x010a
        /*0a92*/ 	.byte	0xff
	.zero		1


	//   ....[154]....
        /*0a94*/ 	.word	0x000088c0
        /*0a98*/ 	.word	0x00000000
        /*0a9c*/ 	.word	0x00000000
        /*0aa0*/ 	.short	0x010a
        /*0aa2*/ 	.byte	0xff
	.zero		1


	//   ....[155]....
        /*0aa4*/ 	.word	0x00008920
        /*0aa8*/ 	.word	0x00000000
        /*0aac*/ 	.word	0x00000000
        /*0ab0*/ 	.short	0x010a
        /*0ab2*/ 	.byte	0xff
	.zero		1


	//   ....[156]....
        /*0ab4*/ 	.word	0x00008980
        /*0ab8*/ 	.word	0x00000000
        /*0abc*/ 	.word	0x00000000
        /*0ac0*/ 	.short	0x010a
        /*0ac2*/ 	.byte	0xff
	.zero		1


	//   ....[157]....
        /*0ac4*/ 	.word	0x000089e0
        /*0ac8*/ 	.word	0x00000000
        /*0acc*/ 	.word	0x00000000
        /*0ad0*/ 	.short	0x010a
        /*0ad2*/ 	.byte	0xff
	.zero		1


	//   ....[158]....
        /*0ad4*/ 	.word	0x00008a40
        /*0ad8*/ 	.word	0x00000000
        /*0adc*/ 	.word	0x00000000
        /*0ae0*/ 	.short	0x010a
        /*0ae2*/ 	.byte	0xff
	.zero		1


	//   ....[159]....
        /*0ae4*/ 	.word	0x00008aa0
        /*0ae8*/ 	.word	0x00000000
        /*0aec*/ 	.word	0x00000000
        /*0af0*/ 	.short	0x010a
        /*0af2*/ 	.byte	0xff
	.zero		1


	//   ....[160]....
        /*0af4*/ 	.word	0x00008b00
        /*0af8*/ 	.word	0x00000000
        /*0afc*/ 	.word	0x00000000
        /*0b00*/ 	.short	0x010a
        /*0b02*/ 	.byte	0xff
	.zero		1


	//   ....[161]....
        /*0b04*/ 	.word	0x00008b60
        /*0b08*/ 	.word	0x00000000
        /*0b0c*/ 	.word	0x00000000
        /*0b10*/ 	.short	0x010a
        /*0b12*/ 	.byte	0xff
	.zero		1


	//   ....[162]....
        /*0b14*/ 	.word	0x00008bc0
        /*0b18*/ 	.word	0x00000000
        /*0b1c*/ 	.word	0x00000000
        /*0b20*/ 	.short	0x010a
        /*0b22*/ 	.byte	0xff
	.zero		1


	//   ....[163]....
        /*0b24*/ 	.word	0x00008c20
        /*0b28*/ 	.word	0x00000000
        /*0b2c*/ 	.word	0x00000000
        /*0b30*/ 	.short	0x010a
        /*0b32*/ 	.byte	0xff
	.zero		1


	//   ....[164]....
        /*0b34*/ 	.word	0x00008c80
        /*0b38*/ 	.word	0x00000000
        /*0b3c*/ 	.word	0x00000000
        /*0b40*/ 	.short	0x010a
        /*0b42*/ 	.byte	0xff
	.zero		1


	//   ....[165]....
        /*0b44*/ 	.word	0x00008ce0
        /*0b48*/ 	.word	0x00000000
        /*0b4c*/ 	.word	0x00000000
        /*0b50*/ 	.short	0x010a
        /*0b52*/ 	.byte	0xff
	.zero		1


	//   ....[166]....
        /*0b54*/ 	.word	0x00008d40
        /*0b58*/ 	.word	0x00000000
        /*0b5c*/ 	.word	0x00000000
        /*0b60*/ 	.short	0x010a
        /*0b62*/ 	.byte	0xff
	.zero		1


	//   ....[167]....
        /*0b64*/ 	.word	0x00008da0
        /*0b68*/ 	.word	0x00000000
        /*0b6c*/ 	.word	0x00000000
        /*0b70*/ 	.short	0x010a
        /*0b72*/ 	.byte	0xff
	.zero		1


	//   ....[168]....
        /*0b74*/ 	.word	0x00008e00
        /*0b78*/ 	.word	0x00000000
        /*0b7c*/ 	.word	0x00000000
        /*0b80*/ 	.short	0x010a
        /*0b82*/ 	.byte	0xff
	.zero		1


	//   ....[169]....
        /*0b84*/ 	.word	0x00008e60
        /*0b88*/ 	.word	0x00000000
        /*0b8c*/ 	.word	0x00000000
        /*0b90*/ 	.short	0x010a
        /*0b92*/ 	.byte	0xff
	.zero		1


	//   ....[170]....
        /*0b94*/ 	.word	0x00008ec0
        /*0b98*/ 	.word	0x00000000
        /*0b9c*/ 	.word	0x00000000
        /*0ba0*/ 	.short	0x010a
        /*0ba2*/ 	.byte	0xff
	.zero		1


	//   ....[171]....
        /*0ba4*/ 	.word	0x00008f20
        /*0ba8*/ 	.word	0x00000000
        /*0bac*/ 	.word	0x00000000
        /*0bb0*/ 	.short	0x010a
        /*0bb2*/ 	.byte	0xff
	.zero		1


	//   ....[172]....
        /*0bb4*/ 	.word	0x00008f80
        /*0bb8*/ 	.word	0x00000000
        /*0bbc*/ 	.word	0x00000000
        /*0bc0*/ 	.short	0x010a
        /*0bc2*/ 	.byte	0xff
	.zero		1


	//   ....[173]....
        /*0bc4*/ 	.word	0x00008fe0
        /*0bc8*/ 	.word	0x00000000
        /*0bcc*/ 	.word	0x00000000
        /*0bd0*/ 	.short	0x010a
        /*0bd2*/ 	.byte	0xff
	.zero		1


	//   ....[174]....
        /*0bd4*/ 	.word	0x00009040
        /*0bd8*/ 	.word	0x00000000
        /*0bdc*/ 	.word	0x00000000
        /*0be0*/ 	.short	0x010a
        /*0be2*/ 	.byte	0xff
	.zero		1


	//   ....[175]....
        /*0be4*/ 	.word	0x000090a0
        /*0be8*/ 	.word	0x00000000
        /*0bec*/ 	.word	0x00000000
        /*0bf0*/ 	.short	0x010a
        /*0bf2*/ 	.byte	0xff
	.zero		1


	//   ....[176]....
        /*0bf4*/ 	.word	0x00009100
        /*0bf8*/ 	.word	0x00000000
        /*0bfc*/ 	.word	0x00000000
        /*0c00*/ 	.short	0x010a
        /*0c02*/ 	.byte	0xff
	.zero		1


	//   ....[177]....
        /*0c04*/ 	.word	0x00009160
        /*0c08*/ 	.word	0x00000000
        /*0c0c*/ 	.word	0x00000000
        /*0c10*/ 	.short	0x010a
        /*0c12*/ 	.byte	0xff
	.zero		1


	//   ....[178]....
        /*0c14*/ 	.word	0x000091c0
        /*0c18*/ 	.word	0x00000000
        /*0c1c*/ 	.word	0x00000000
        /*0c20*/ 	.short	0x010a
        /*0c22*/ 	.byte	0xff
	.zero		1


	//   ....[179]....
        /*0c24*/ 	.word	0x00009220
        /*0c28*/ 	.word	0x00000000
        /*0c2c*/ 	.word	0x00000000
        /*0c30*/ 	.short	0x010a
        /*0c32*/ 	.byte	0xff
	.zero		1


	//   ....[180]....
        /*0c34*/ 	.word	0x00009270
        /*0c38*/ 	.word	0x00000000
        /*0c3c*/ 	.word	0x00000240
        /*0c40*/ 	.short	0x010a
        /*0c42*/ 	.byte	0xff
	.zero		1


	//   ....[181]....
        /*0c44*/ 	.word	0x000092d0
        /*0c48*/ 	.word	0x00000000
        /*0c4c*/ 	.word	0x000001f0
        /*0c50*/ 	.short	0x010a
        /*0c52*/ 	.byte	0xff
	.zero		1


	//   ....[182]....
        /*0c54*/ 	.word	0x00009320
        /*0c58*/ 	.word	0x00000000
        /*0c5c*/ 	.word	0x000001e0
        /*0c60*/ 	.short	0x010a
        /*0c62*/ 	.byte	0xff
	.zero		1


	//   ....[183]....
        /*0c64*/ 	.word	0x00009380
        /*0c68*/ 	.word	0x00000000
        /*0c6c*/ 	.word	0x000001f0
        /*0c70*/ 	.short	0x010a
        /*0c72*/ 	.byte	0xff
	.zero		1


	//   ....[184]....
        /*0c74*/ 	.word	0x000093d0
        /*0c78*/ 	.word	0x00000000
        /*0c7c*/ 	.word	0x000001e0
        /*0c80*/ 	.short	0x010a
        /*0c82*/ 	.byte	0xff
	.zero		1


	//   ....[185]....
        /*0c84*/ 	.word	0x00009430
        /*0c88*/ 	.word	0x00000003
        /*0c8c*/ 	.word	0x00000220
        /*0c90*/ 	.short	0x010a
        /*0c92*/ 	.byte	0xff
	.zero		1


	//   ....[186]....
        /*0c94*/ 	.word	0x00009490
        /*0c98*/ 	.word	0x00000000
        /*0c9c*/ 	.word	0x00000000
        /*0ca0*/ 	.short	0x010a
        /*0ca2*/ 	.byte	0xff
	.zero		1


	//   ....[187]....
        /*0ca4*/ 	.word	0x000094f0
        /*0ca8*/ 	.word	0x00000000
        /*0cac*/ 	.word	0x00000000
        /*0cb0*/ 	.short	0x010a
        /*0cb2*/ 	.byte	0xff
	.zero		1


	//   ....[188]....
        /*0cb4*/ 	.word	0x00009550
        /*0cb8*/ 	.word	0x00000000
        /*0cbc*/ 	.word	0x00000000
        /*0cc0*/ 	.short	0x010a
        /*0cc2*/ 	.byte	0xff
	.zero		1


	//   ....[189]....
        /*0cc4*/ 	.word	0x000095b0
        /*0cc8*/ 	.word	0x00000000
        /*0ccc*/ 	.word	0x00000000
        /*0cd0*/ 	.short	0x010a
        /*0cd2*/ 	.byte	0xff
	.zero		1


	//   ....[190]....
        /*0cd4*/ 	.word	0x00009610
        /*0cd8*/ 	.word	0x00000000
        /*0cdc*/ 	.word	0x00000000
        /*0ce0*/ 	.short	0x010a
        /*0ce2*/ 	.byte	0xff
	.zero		1


	//   ....[191]....
        /*0ce4*/ 	.word	0x00009660
        /*0ce8*/ 	.word	0x00000000
        /*0cec*/ 	.word	0x000001e0
        /*0cf0*/ 	.short	0x010a
        /*0cf2*/ 	.byte	0xff
	.zero		1


	//   ....[192]....
        /*0cf4*/ 	.word	0x000096c0
        /*0cf8*/ 	.word	0x00000000
        /*0cfc*/ 	.word	0x000001d8
        /*0d00*/ 	.short	0x010a
        /*0d02*/ 	.byte	0xff
	.zero		1


	//   ....[193]....
        /*0d04*/ 	.word	0x00009720
        /*0d08*/ 	.word	0x00000003
        /*0d0c*/ 	.word	0x000001c8
        /*0d10*/ 	.short	0x010a
        /*0d12*/ 	.byte	0xff
	.zero		1


	//   ....[194]....
        /*0d14*/ 	.word	0x00009770
        /*0d18*/ 	.word	0x00000000
        /*0d1c*/ 	.word	0x000001e0
        /*0d20*/ 	.short	0x010a
        /*0d22*/ 	.byte	0xff
	.zero		1


	//   ....[195]....
        /*0d24*/ 	.word	0x000097d0
        /*0d28*/ 	.word	0x00000000
        /*0d2c*/ 	.word	0x000001c0
        /*0d30*/ 	.short	0x010a
        /*0d32*/ 	.byte	0xff
	.zero		1


	//   ....[196]....
        /*0d34*/ 	.word	0x00009820
        /*0d38*/ 	.word	0x00000016
        /*0d3c*/ 	.word	0x00000200
        /*0d40*/ 	.short	0x010a
        /*0d42*/ 	.byte	0xff
	.zero		1


	//----- nvinfo : EIATTR_NUM_MBARRIERS
	.align		4
.L_47:
        /*0d44*/ 	.byte	0x03, 0x38
        /*0d46*/ 	.short	0x004c


	//----- nvinfo : EIATTR_EXIT_INSTR_OFFSETS
	.align		4
        /*0d48*/ 	.byte	0x04, 0x1c
        /*0d4a*/ 	.short	(.L_49 - .L_48)


	//   ....[0]....
.L_48:
        /*0d4c*/ 	.word	0x00003560


	//   ....[1]....
        /*0d50*/ 	.word	0x00003a50


	//   ....[2]....
        /*0d54*/ 	.word	0x00003ab0


	//   ....[3]....
        /*0d58*/ 	.word	0x00004860


	//   ....[4]....
        /*0d5c*/ 	.word	0x00005460


	//   ....[5]....
        /*0d60*/ 	.word	0x000054a0


	//   ....[6]....
        /*0d64*/ 	.word	0x000086e0


	//----- nvinfo : EIATTR_MAX_THREADS
	.align		4
.L_49:
        /*0d68*/ 	.byte	0x04, 0x05
        /*0d6a*/ 	.short	(.L_51 - .L_50)
.L_50:
        /*0d6c*/ 	.word	0x00000100
        /*0d70*/ 	.word	0x00000001
        /*0d74*/ 	.word	0x00000001


	//----- nvinfo : EIATTR_CRS_STACK_SIZE
	.align		4
.L_51:
        /*0d78*/ 	.byte	0x04, 0x1e
        /*0d7a*/ 	.short	(.L_53 - .L_52)
.L_52:
        /*0d7c*/ 	.word	0x00000000


	//----- nvinfo : EIATTR_CBANK_PARAM_SIZE
	.align		4
.L_53:
        /*0d80*/ 	.byte	0x03, 0x19
        /*0d82*/ 	.short	0x0800


	//----- nvinfo : EIATTR_PARAM_CBANK
	.align		4
        /*0d84*/ 	.byte	0x04, 0x0a
        /*0d86*/ 	.short	(.L_55 - .L_54)
	.align		4
.L_54:
        /*0d88*/ 	.word	index@(.nv.constant0._ZN7cutlass13device_kernelINS_4gemm6kernel13GemmUniversalIN4cute5tupleIJiiiiEEENS1_10collective13CollectiveMmaINS1_35MainloopSm100TmaUmmaWarpSpecializedILi28ELi2ELi4ENS5_IJNS4_1CILi1EEESB_SB_EEEEENS5_IJNSA_ILi128EEENSA_ILi96EEENSA_ILi32EEEEEEaNS5_IJlSB_lEEEaSI_NS4_8TiledMMAINS4_8MMA_AtomIJNS4_15SM100_MMA_S8_SSIaaiLi128ELi96ELNS4_4UMMA5MajorE0ELSN_0ELNSM_8SaturateE0EEEEEENS4_6LayoutISC_NS5_IJNSA_ILi0EEESS_SS_EEEEENS5_IJNS4_10UnderscoreESV_SV_EEEEENS4_13SM90_TMA_LOADENS4_14ComposedLayoutINS4_7SwizzleILi1ELi4ELi3EEENS4_18smem_ptr_flag_bitsILi8EEENSR_INS5_IJNSA_ILi8EEESG_EEENS5_IJSG_SB_EEEEEEEvNS4_8identityESY_S18_vS19_EENS_8epilogue10collective18CollectiveEpilogueINS1B_23Sm100TmaWarpSpecializedILi1ELi1ELi96ELb0ELb0EEEJSH_NS5_IJNSR_ISE_SB_EENSR_ISF_SB_EEEEEaSI_aSI_NS1B_6fusion15FusionCallbacksIS1F_NS1J_17LinearCombinationIaiaiLNS_15FloatRoundStyleE2EEESH_S1I_JEEENS4_5SM1004TMEM4LOAD26SM100_TMEM_LOAD_32dp32b32xESY_S18_NS4_39AutoVectorizingCopyWithAssumedAlignmentILi128EEENS4_14SM90_TMA_STOREES18_S1U_S1U_EEEvvEEEEvNT_6ParamsE)
        /*0d8c*/ 	.short	0x0380
        /*0d8e*/ 	.short	0x0800


	//----- nvinfo : EIATTR_SW_WAR
	.align		4
.L_55:
        /*0d90*/ 	.byte	0x04, 0x36
        /*0d92*/ 	.short	(.L_57 - .L_56)
.L_56:
        /*0d94*/ 	.word	0x00000008
.L_57:


//--------------------- .nv.callgraph             --------------------------
	.section	.nv.callgraph,"",@"SHT_CUDA_CALLGRAPH"
	.align	4
	.sectionentsize	8
	.align		4
        /*0000*/ 	.word	0x00000000
	.align		4
        /*0004*/ 	.word	0xffffffff
	.align		4
        /*0008*/ 	.word	index@(_ZN7cutlass13device_kernelINS_4gemm6kernel13GemmUniversalIN4cute5tupleIJiiiiEEENS1_10collective13CollectiveMmaINS1_35MainloopSm100TmaUmmaWarpSpecializedILi28ELi2ELi4ENS5_IJNS4_1CILi1EEESB_SB_EEEEENS5_IJNSA_ILi128EEENSA_ILi96EEENSA_ILi32EEEEEEaNS5_IJlSB_lEEEaSI_NS4_8TiledMMAINS4_8MMA_AtomIJNS4_15SM100_MMA_S8_SSIaaiLi128ELi96ELNS4_4UMMA5MajorE0ELSN_0ELNSM_8SaturateE0EEEEEENS4_6LayoutISC_NS5_IJNSA_ILi0EEESS_SS_EEEEENS5_IJNS4_10UnderscoreESV_SV_EEEEENS4_13SM90_TMA_LOADENS4_14ComposedLayoutINS4_7SwizzleILi1ELi4ELi3EEENS4_18smem_ptr_flag_bitsILi8EEENSR_INS5_IJNSA_ILi8EEESG_EEENS5_IJSG_SB_EEEEEEEvNS4_8identityESY_S18_vS19_EENS_8epilogue10collective18CollectiveEpilogueINS1B_23Sm100TmaWarpSpecializedILi1ELi1ELi96ELb0ELb0EEEJSH_NS5_IJNSR_ISE_SB_EENSR_ISF_SB_EEEEEaSI_aSI_NS1B_6fusion15FusionCallbacksIS1F_NS1J_17LinearCombinationIaiaiLNS_15FloatRoundStyleE2EEESH_S1I_JEEENS4_5SM1004TMEM4LOAD26SM100_TMEM_LOAD_32dp32b32xESY_S18_NS4_39AutoVectorizingCopyWithAssumedAlignmentILi128EEENS4_14SM90_TMA_STOREES18_S1U_S1U_EEEvvEEEEvNT_6ParamsE)
	.align		4
        /*000c*/ 	.word	index@(__assertfail)
	.align		4
        /*0010*/ 	.word	0x00000000
	.align		4
        /*0014*/ 	.word	0xfffffffe
	.align		4
        /*0018*/ 	.word	0x00000000
	.align		4
        /*001c*/ 	.word	0xfffffffd
	.align		4
        /*0020*/ 	.word	0x00000000
	.align		4
        /*0024*/ 	.word	0xfffffffc


//--------------------- .nv.constant4             --------------------------
	.section	.nv.constant4,"a",@progbits
	.align	8
	.align		8
.nv.constant4:
        /*0000*/ 	.dword	__assertfail
	.align		8
        /*0008*/ 	.dword	__unnamed_1
	.align		8
        /*0010*/ 	.dword	__unnamed_2
	.align		8
        /*0018*/ 	.dword	_ZN40_INTERNAL_5cf38d71_4_k_cu_cf5e77c9_277604cuda3std3__45__cpo5beginE
	.align		8
        /*0020*/ 	.dword	_ZN40_INTERNAL_5cf38d71_4_k_cu_cf5e77c9_277604cuda3std3__45__cpo3endE
	.align		8
        /*0028*/ 	.dword	_ZN40_INTERNAL_5cf38d71_4_k_cu_cf5e77c9_277604cuda3std3__45__cpo6cbeginE
	.align		8
        /*0030*/ 	.dword	_ZN40_INTERNAL_5cf38d71_4_k_cu_cf5e77c9_277604cuda3std3__45__cpo4cendE
	.align		8
        /*0038*/ 	.dword	_ZN40_INTERNAL_5cf38d71_4_k_cu_cf5e77c9_277604cuda3std3__442_GLOBAL__N__5cf38d71_4_k_cu_cf5e77c9_277606ignoreE
	.align		8
        /*0040*/ 	.dword	_ZN40_INTERNAL_5cf38d71_4_k_cu_cf5e77c9_277604cuda3std3__419piecewise_constructE
	.align		8
        /*0048*/ 	.dword	_ZN40_INTERNAL_5cf38d71_4_k_cu_cf5e77c9_277604cuda3std3__48in_placeE
	.align		8
        /*0050*/ 	.dword	_ZN40_INTERNAL_5cf38d71_4_k_cu_cf5e77c9_277604cuda3std6ranges3__45__cpo4swapE
	.align		8
        /*0058*/ 	.dword	_ZN40_INTERNAL_5cf38d71_4_k_cu_cf5e77c9_277604cuda3std6ranges3__45__cpo9iter_moveE
	.align		8
        /*0060*/ 	.dword	_ZN40_INTERNAL_5cf38d71_4_k_cu_cf5e77c9_277604cute7productE
	.align		8
        /*0068*/ 	.dword	_ZN40_INTERNAL_5cf38d71_4_k_cu_cf5e77c9_277604cute1_E
	.align		8
        /*0070*/ 	.dword	$str$25
	.align		8
        /*0078*/ 	.dword	$str$26
	.align		8
        /*0080*/ 	.dword	$str$27
	.align		8
        /*0088*/ 	.dword	$str$28


//--------------------- .text._ZN7cutlass13device_kernelINS_4gemm6kernel13GemmUniversalIN4cute5tupleIJiiiiEEENS1_10collective13CollectiveMmaINS1_35MainloopSm100TmaUmmaWarpSpecializedILi28ELi2ELi4ENS5_IJNS4_1CILi1EEESB_SB_EEEEENS5_IJNSA_ILi128EEENSA_ILi96EEENSA_ILi32EEEEEEaNS5_IJlSB_lEEEaSI_NS4_8TiledMMAINS4_8MMA_AtomIJNS4_15SM100_MMA_S8_SSIaaiLi128ELi96ELNS4_4UMMA5MajorE0ELSN_0ELNSM_8SaturateE0EEEEEENS4_6LayoutISC_NS5_IJNSA_ILi0EEESS_SS_EEEEENS5_IJNS4_10UnderscoreESV_SV_EEEEENS4_13SM90_TMA_LOADENS4_14ComposedLayoutINS4_7SwizzleILi1ELi4ELi3EEENS4_18smem_ptr_flag_bitsILi8EEENSR_INS5_IJNSA_ILi8EEESG_EEENS5_IJSG_SB_EEEEEEEvNS4_8identityESY_S18_vS19_EENS_8epilogue10collective18CollectiveEpilogueINS1B_23Sm100TmaWarpSpecializedILi1ELi1ELi96ELb0ELb0EEEJSH_NS5_IJNSR_ISE_SB_EENSR_ISF_SB_EEEEEaSI_aSI_NS1B_6fusion15FusionCallbacksIS1F_NS1J_17LinearCombinationIaiaiLNS_15FloatRoundStyleE2EEESH_S1I_JEEENS4_5SM1004TMEM4LOAD26SM100_TMEM_LOAD_32dp32b32xESY_S18_NS4_39AutoVectorizingCopyWithAssumedAlignmentILi128EEENS4_14SM90_TMA_STOREES18_S1U_S1U_EEEvvEEEEvNT_6ParamsE --------------------------
	.section	.text._ZN7cutlass13device_kernelINS_4gemm6kernel13GemmUniversalIN4cute5tupleIJiiiiEEENS1_10collective13CollectiveMmaINS1_35MainloopSm100TmaUmmaWarpSpecializedILi28ELi2ELi4ENS5_IJNS4_1CILi1EEESB_SB_EEEEENS5_IJNSA_ILi128EEENSA_ILi96EEENSA_ILi32EEEEEEaNS5_IJlSB_lEEEaSI_NS4_8TiledMMAINS4_8MMA_AtomIJNS4_15SM100_MMA_S8_SSIaaiLi128ELi96ELNS4_4UMMA5MajorE0ELSN_0ELNSM_8SaturateE0EEEEEENS4_6LayoutISC_NS5_IJNSA_ILi0EEESS_SS_EEEEENS5_IJNS4_10UnderscoreESV_SV_EEEEENS4_13SM90_TMA_LOADENS4_14ComposedLayoutINS4_7SwizzleILi1ELi4ELi3EEENS4_18smem_ptr_flag_bitsILi8EEENSR_INS5_IJNSA_ILi8EEESG_EEENS5_IJSG_SB_EEEEEEEvNS4_8identityESY_S18_vS19_EENS_8epilogue10collective18CollectiveEpilogueINS1B_23Sm100TmaWarpSpecializedILi1ELi1ELi96ELb0ELb0EEEJSH_NS5_IJNSR_ISE_SB_EENSR_ISF_SB_EEEEEaSI_aSI_NS1B_6fusion15FusionCallbacksIS1F_NS1J_17LinearCombinationIaiaiLNS_15FloatRoundStyleE2EEESH_S1I_JEEENS4_5SM1004TMEM4LOAD26SM100_TMEM_LOAD_32dp32b32xESY_S18_NS4_39AutoVectorizingCopyWithAssumedAlignmentILi128EEENS4_14SM90_TMA_STOREES18_S1U_S1U_EEEvvEEEEvNT_6ParamsE,"ax",@progbits
	.align	128
.text._ZN7cutlass13device_kernelINS_4gemm6kernel13GemmUniversalIN4cute5tupleIJiiiiEEENS1_10collective13CollectiveMmaINS1_35MainloopSm100TmaUmmaWarpSpecializedILi28ELi2ELi4ENS5_IJNS4_1CILi1EEESB_SB_EEEEENS5_IJNSA_ILi128EEENSA_ILi96EEENSA_ILi32EEEEEEaNS5_IJlSB_lEEEaSI_NS4_8TiledMMAINS4_8MMA_AtomIJNS4_15SM100_MMA_S8_SSIaaiLi128ELi96ELNS4_4UMMA5MajorE0ELSN_0ELNSM_8SaturateE0EEEEEENS4_6LayoutISC_NS5_IJNSA_ILi0EEESS_SS_EEEEENS5_IJNS4_10UnderscoreESV_SV_EEEEENS4_13SM90_TMA_LOADENS4_14ComposedLayoutINS4_7SwizzleILi1ELi4ELi3EEENS4_18smem_ptr_flag_bitsILi8EEENSR_INS5_IJNSA_ILi8EEESG_EEENS5_IJSG_SB_EEEEEEEvNS4_8identityESY_S18_vS19_EENS_8epilogue10collective18CollectiveEpilogueINS1B_23Sm100TmaWarpSpecializedILi1ELi1ELi96ELb0ELb0EEEJSH_NS5_IJNSR_ISE_SB_EENSR_ISF_SB_EEEEEaSI_aSI_NS1B_6fusion15FusionCallbacksIS1F_NS1J_17LinearCombinationIaiaiLNS_15FloatRoundStyleE2EEESH_S1I_JEEENS4_5SM1004TMEM4LOAD26SM100_TMEM_LOAD_32dp32b32xESY_S18_NS4_39AutoVectorizingCopyWithAssumedAlignmentILi128EEENS4_14SM90_TMA_STOREES18_S1U_S1U_EEEvvEEEEvNT_6ParamsE:
        .type           _ZN7cutlass13device_kernelINS_4gemm6kernel13GemmUniversalIN4cute5tupleIJiiiiEEENS1_10collective13CollectiveMmaINS1_35MainloopSm100TmaUmmaWarpSpecializedILi28ELi2ELi4ENS5_IJNS4_1CILi1EEESB_SB_EEEEENS5_IJNSA_ILi128EEENSA_ILi96EEENSA_ILi32EEEEEEaNS5_IJlSB_lEEEaSI_NS4_8TiledMMAINS4_8MMA_AtomIJNS4_15SM100_MMA_S8_SSIaaiLi128ELi96ELNS4_4UMMA5MajorE0ELSN_0ELNSM_8SaturateE0EEEEEENS4_6LayoutISC_NS5_IJNSA_ILi0EEESS_SS_EEEEENS5_IJNS4_10UnderscoreESV_SV_EEEEENS4_13SM90_TMA_LOADENS4_14ComposedLayoutINS4_7SwizzleILi1ELi4ELi3EEENS4_18smem_ptr_flag_bitsILi8EEENSR_INS5_IJNSA_ILi8EEESG_EEENS5_IJSG_SB_EEEEEEEvNS4_8identityESY_S18_vS19_EENS_8epilogue10collective18CollectiveEpilogueINS1B_23Sm100TmaWarpSpecializedILi1ELi1ELi96ELb0ELb0EEEJSH_NS5_IJNSR_ISE_SB_EENSR_ISF_SB_EEEEEaSI_aSI_NS1B_6fusion15FusionCallbacksIS1F_NS1J_17LinearCombinationIaiaiLNS_15FloatRoundStyleE2EEESH_S1I_JEEENS4_5SM1004TMEM4LOAD26SM100_TMEM_LOAD_32dp32b32xESY_S18_NS4_39AutoVectorizingCopyWithAssumedAlignmentILi128EEENS4_14SM90_TMA_STOREES18_S1U_S1U_EEEvvEEEEvNT_6ParamsE,@function
        .size           _ZN7cutlass13device_kernelINS_4gemm6kernel13GemmUniversalIN4cute5tupleIJiiiiEEENS1_10collective13CollectiveMmaINS1_35MainloopSm100TmaUmmaWarpSpecializedILi28ELi2ELi4ENS5_IJNS4_1CILi1EEESB_SB_EEEEENS5_IJNSA_ILi128EEENSA_ILi96EEENSA_ILi32EEEEEEaNS5_IJlSB_lEEEaSI_NS4_8TiledMMAINS4_8MMA_AtomIJNS4_15SM100_MMA_S8_SSIaaiLi128ELi96ELNS4_4UMMA5MajorE0ELSN_0ELNSM_8SaturateE0EEEEEENS4_6LayoutISC_NS5_IJNSA_ILi0EEESS_SS_EEEEENS5_IJNS4_10UnderscoreESV_SV_EEEEENS4_13SM90_TMA_LOADENS4_14ComposedLayoutINS4_7SwizzleILi1ELi4ELi3EEENS4_18smem_ptr_flag_bitsILi8EEENSR_INS5_IJNSA_ILi8EEESG_EEENS5_IJSG_SB_EEEEEEEvNS4_8identityESY_S18_vS19_EENS_8epilogue10collective18CollectiveEpilogueINS1B_23Sm100TmaWarpSpecializedILi1ELi1ELi96ELb0ELb0EEEJSH_NS5_IJNSR_ISE_SB_EENSR_ISF_SB_EEEEEaSI_aSI_NS1B_6fusion15FusionCallbacksIS1F_NS1J_17LinearCombinationIaiaiLNS_15FloatRoundStyleE2EEESH_S1I_JEEENS4_5SM1004TMEM4LOAD26SM100_TMEM_LOAD_32dp32b32xESY_S18_NS4_39AutoVectorizingCopyWithAssumedAlignmentILi128EEENS4_14SM90_TMA_STOREES18_S1U_S1U_EEEvvEEEEvNT_6ParamsE,(.L_x_203 - _ZN7cutlass13device_kernelINS_4gemm6kernel13GemmUniversalIN4cute5tupleIJiiiiEEENS1_10collective13CollectiveMmaINS1_35MainloopSm100TmaUmmaWarpSpecializedILi28ELi2ELi4ENS5_IJNS4_1CILi1EEESB_SB_EEEEENS5_IJNSA_ILi128EEENSA_ILi96EEENSA_ILi32EEEEEEaNS5_IJlSB_lEEEaSI_NS4_8TiledMMAINS4_8MMA_AtomIJNS4_15SM100_MMA_S8_SSIaaiLi128ELi96ELNS4_4UMMA5MajorE0ELSN_0ELNSM_8SaturateE0EEEEEENS4_6LayoutISC_NS5_IJNSA_ILi0EEESS_SS_EEEEENS5_IJNS4_10UnderscoreESV_SV_EEEEENS4_13SM90_TMA_LOADENS4_14ComposedLayoutINS4_7SwizzleILi1ELi4ELi3EEENS4_18smem_ptr_flag_bitsILi8EEENSR_INS5_IJNSA_ILi8EEESG_EEENS5_IJSG_SB_EEEEEEEvNS4_8identityESY_S18_vS19_EENS_8epilogue10collective18CollectiveEpilogueINS1B_23Sm100TmaWarpSpecializedILi1ELi1ELi96ELb0ELb0EEEJSH_NS5_IJNSR_ISE_SB_EENSR_ISF_SB_EEEEEaSI_aSI_NS1B_6fusion15FusionCallbacksIS1F_NS1J_17LinearCombinationIaiaiLNS_15FloatRoundStyleE2EEESH_S1I_JEEENS4_5SM1004TMEM4LOAD26SM100_TMEM_LOAD_32dp32b32xESY_S18_NS4_39AutoVectorizingCopyWithAssumedAlignmentILi128EEENS4_14SM90_TMA_STOREES18_S1U_S1U_EEEvvEEEEvNT_6ParamsE)
        .other          _ZN7cutlass13device_kernelINS_4gemm6kernel13GemmUniversalIN4cute5tupleIJiiiiEEENS1_10collective13CollectiveMmaINS1_35MainloopSm100TmaUmmaWarpSpecializedILi28ELi2ELi4ENS5_IJNS4_1CILi1EEESB_SB_EEEEENS5_IJNSA_ILi128EEENSA_ILi96EEENSA_ILi32EEEEEEaNS5_IJlSB_lEEEaSI_NS4_8TiledMMAINS4_8MMA_AtomIJNS4_15SM100_MMA_S8_SSIaaiLi128ELi96ELNS4_4UMMA5MajorE0ELSN_0ELNSM_8SaturateE0EEEEEENS4_6LayoutISC_NS5_IJNSA_ILi0EEESS_SS_EEEEENS5_IJNS4_10UnderscoreESV_SV_EEEEENS4_13SM90_TMA_LOADENS4_14ComposedLayoutINS4_7SwizzleILi1ELi4ELi3EEENS4_18smem_ptr_flag_bitsILi8EEENSR_INS5_IJNSA_ILi8EEESG_EEENS5_IJSG_SB_EEEEEEEvNS4_8identityESY_S18_vS19_EENS_8epilogue10collective18CollectiveEpilogueINS1B_23Sm100TmaWarpSpecializedILi1ELi1ELi96ELb0ELb0EEEJSH_NS5_IJNSR_ISE_SB_EENSR_ISF_SB_EEEEEaSI_aSI_NS1B_6fusion15FusionCallbacksIS1F_NS1J_17LinearCombinationIaiaiLNS_15FloatRoundStyleE2EEESH_S1I_JEEENS4_5SM1004TMEM4LOAD26SM100_TMEM_LOAD_32dp32b32xESY_S18_NS4_39AutoVectorizingCopyWithAssumedAlignmentILi128EEENS4_14SM90_TMA_STOREES18_S1U_S1U_EEEvvEEEEvNT_6ParamsE,@"STO_CUDA_ENTRY STV_DEFAULT"
_ZN7cutlass13device_kernelINS_4gemm6kernel13GemmUniversalIN4cute5tupleIJiiiiEEENS1_10collective13CollectiveMmaINS1_35MainloopSm100TmaUmmaWarpSpecializedILi28ELi2ELi4ENS5_IJNS4_1CILi1EEESB_SB_EEEEENS5_IJNSA_ILi128EEENSA_ILi96EEENSA_ILi32EEEEEEaNS5_IJlSB_lEEEaSI_NS4_8TiledMMAINS4_8MMA_AtomIJNS4_15SM100_MMA_S8_SSIaaiLi128ELi96ELNS4_4UMMA5MajorE0ELSN_0ELNSM_8SaturateE0EEEEEENS4_6LayoutISC_NS5_IJNSA_ILi0EEESS_SS_EEEEENS5_IJNS4_10UnderscoreESV_SV_EEEEENS4_13SM90_TMA_LOADENS4_14ComposedLayoutINS4_7SwizzleILi1ELi4ELi3EEENS4_18smem_ptr_flag_bitsILi8EEENSR_INS5_IJNSA_ILi8EEESG_EEENS5_IJSG_SB_EEEEEEEvNS4_8identityESY_S18_vS19_EENS_8epilogue10collective18CollectiveEpilogueINS1B_23Sm100TmaWarpSpecializedILi1ELi1ELi96ELb0ELb0EEEJSH_NS5_IJNSR_ISE_SB_EENSR_ISF_SB_EEEEEaSI_aSI_NS1B_6fusion15FusionCallbacksIS1F_NS1J_17LinearCombinationIaiaiLNS_15FloatRoundStyleE2EEESH_S1I_JEEENS4_5SM1004TMEM4LOAD26SM100_TMEM_LOAD_32dp32b32xESY_S18_NS4_39AutoVectorizingCopyWithAssumedAlignmentILi128EEENS4_14SM90_TMA_STOREES18_S1U_S1U_EEEvvEEEEvNT_6ParamsE:
[----:B------:R-:W1:Y:S01]  /*0000*/  LDC R1, c[0x0][0x37c] ;  /* 0x0000df00ff017b82 */ /* 0x000e620000000800 */
[----:B------:R-:W2:Y:S01]  /*0010*/  S2R R234, SR_TID.X ;  /* 0x0000000000ea7919 */ /* 0x000ea20000002100 */
[----:B------:R-:W3:Y:S01]  /*0020*/  LDCU.64 UR4, c[0x0][0x890] ;  /* 0x00011200ff0477ac */ /* 0x000ee20008000a00 */
[----:B------:R-:W-:Y:S02]  /*0030*/  PRMT R230, RZ, 0x7610, R230 ;  /* 0x00007610ffe67816 */ /* 0x000fe400000000e6 */
[----:B------:R-:W-:Y:S01]  /*0040*/  ELECT P5, URZ, PT ;  /* 0x0000000000ff782f */ /* 0x000fe200038a0000 */
[----:B------:R-:W4:Y:S01]  /*0050*/  LDCU.64 UR40, c[0x0][0x358] ;  /* 0x00006b00ff2877ac */ /* 0x000f220008000a00 */
[----:B---3--:R-:W-:-:S04]  /*0060*/  UISETP.NE.U32.AND UP0, UPT, UR4, URZ, UPT ;  /* 0x000000ff0400728c */ /* 0x008fc8000bf05070 */
[----:B------:R-:W-:Y:S01]  /*0070*/  UISETP.NE.AND.EX UP0, UPT, UR5, URZ, UPT, UP0 ;  /* 0x000000ff0500728c */ /* 0x000fe2000bf05300 */
[----:B--2---:R-:W-:-:S05]  /*0080*/  SHF.R.U32.HI R237, RZ, 0x5, R234 ;  /* 0x00000005ffed7819 */ /* 0x004fca00000116ea */
[----:B------:R-:W2:Y:S02]  /*0090*/  SHFL.IDX PT, R0, R237, RZ, 0x1f ;  /* 0x00001fffed007589 */ /* 0x000ea400000e0000 */
[----:B--2---:R-:W-:Y:S01]  /*00a0*/  R2UR UR8, R0 ;  /* 0x00000000000872ca */ /* 0x004fe200000e0000 */
[----:B-1--4-:R-:W-:-:S14]  /*00b0*/  BRA.U UP0, `(.L_x_0) ;  /* 0x00000001002c7547 */ /* 0x012fdc000b800000 */
[----:B------:R-:W1:Y:S02]  /*00c0*/  LDCU.64 UR6, c[0x0][0x888] ;  /* 0x00011100ff0677ac */ /* 0x000e640008000a00 */
[----:B-1----:R-:W-:-:S04]  /*00d0*/  UISETP.NE.U32.AND UP0, UPT, UR6, URZ, UPT ;  /* 0x000000ff0600728c */ /* 0x002fc8000bf05070 */
[----:B------:R-:W-:-:S09]  /*00e0*/  UISETP.NE.AND.EX UP0, UPT, UR7, URZ, UPT, UP0 ;  /* 0x000000ff0700728c */ /* 0x000fd2000bf05300 */
[----:B------:R-:W-:Y:S05]  /*00f0*/  BRA.U !UP0, `(.L_x_1) ;  /* 0x0000000108107547 */ /* 0x000fea000b800000 */
[----:B------:R-:W1:Y:S02]  /*0100*/  LDC.64 R110, c[0x0][0x888] ;  /* 0x00022200ff6e7b82 */ /* 0x000e640000000a00 */
[----:B-1----:R1:W5:Y:S01]  /*0110*/  LDG.E R110, desc[UR40][R110.64] ;  /* 0x000000286e6e7981 */ /* 0x002362000c1e1900 */
[----:B------:R-:W-:Y:S01]  /*0120*/  HFMA2 R230, -RZ, RZ, 0, 5.9604644775390625e-08 ;  /* 0x00000001ffe67431 */ /* 0x000fe200000001ff */
[----:B------:R-:W-:Y:S05]  /*0130*/  BRA `(.L_x_0) ;  /* 0x00000000000c7947 */ /* 0x000fea0003800000 */
.L_x_1:
[----:B------:R-:W1:Y:S01]  /*0140*/  LDCU UR6, c[0x0][0x880] ;  /* 0x00011000ff0677ac */ /* 0x000e620008000800 */
[----:B------:R-:W-:Y:S01]  /*0150*/  HFMA2 R230, -RZ, RZ, 0, 5.9604644775390625e-08 ;  /* 0x00000001ffe67431 */ /* 0x000fe200000001ff */
[----:B-1----:R-:W-:-:S07]  /*0160*/  MOV R110, UR6 ;  /* 0x00000006006e7c02 */ /* 0x002fce0008000f00 */
.L_x_0:
[----:B------:R-:W2:Y:S02]  /*0170*/  LDCU.64 UR6, c[0x0][0x8b0] ;  /* 0x00011600ff0677ac */ /* 0x000ea40008000a00 */
[----:B--2---:R-:W-:-:S04]  /*0180*/  UISETP.NE.U32.AND UP0, UPT, UR6, URZ, UPT ;  /* 0x000000ff0600728c */ /* 0x004fc8000bf05070 */
[----:B------:R-:W-:-:S09]  /*0190*/  UISETP.NE.AND.EX UP0, UPT, UR7, URZ, UPT, UP0 ;  /* 0x000000ff0700728c */ /* 0x000fd2000bf05300 */
[----:B------:R-:W-:Y:S05]  /*01a0*/  BRA.U UP0, `(.L_x_2) ;  /* 0x0000000100247547 */ /* 0x000fea000b800000 */
[----:B------:R-:W2:Y:S02]  /*01b0*/  LDCU.64 UR6, c[0x0][0x8a8] ;  /* 0x00011500ff0677ac */ /* 0x000ea40008000a00 */
[----:B--2---:R-:W-:-:S04]  /*01c0*/  UISETP.NE.U32.AND UP0, UPT, UR6, URZ, UPT ;  /* 0x000000ff0600728c */ /* 0x004fc8000bf05070 */
[----:B------:R-:W-:-:S09]  /*01d0*/  UISETP.NE.AND.EX UP0, UPT, UR7, URZ, UPT, UP0 ;  /* 0x000000ff0700728c */ /* 0x000fd2000bf05300 */
[----:B------:R-:W-:Y:S05]  /*01e0*/  BRA.U !UP0, `(.L_x_3) ;  /* 0x00000001080c7547 */ /* 0x000fea000b800000 */
[----:B------:R-:W2:Y:S02]  /*01f0*/  LDC.64 R106, c[0x0][0x8a8] ;  /* 0x00022a00ff6a7b82 */ /* 0x000ea40000000a00 */
[----:B--2---:R2:W5:Y:S01]  /*0200*/  LDG.E R106, desc[UR40][R106.64] ;  /* 0x000000286a6a7981 */ /* 0x004562000c1e1900 */
[----:B------:R-:W-:Y:S05]  /*0210*/  BRA `(.L_x_2) ;  /* 0x0000000000087947 */ /* 0x000fea0003800000 */
.L_x_3:
[----:B------:R-:W2:Y:S02]  /*0220*/  LDCU UR6, c[0x0][0x8a0] ;  /* 0x00011400ff0677ac */ /* 0x000ea40008000800 */
[----:B--2---:R-:W-:Y:S02]  /*0230*/  MOV R106, UR6 ;  /* 0x00000006006a7c02 */ /* 0x004fe40008000f00 */
.L_x_2:
[----:B------:R-:W-:Y:S01]  /*0240*/  IMAD.U32 R0, RZ, RZ, UR8 ;  /* 0x00000008ff007e24 */ /* 0x000fe2000f8e00ff */
[----:B------:R-:W-:Y:S04]  /*0250*/  BSSY.RECONVERGENT B0, `(.L_x_4) ;  /* 0x000000c000007945 */ /* 0x000fe80003800200 */
[C---:B------:R-:W-:Y:S02]  /*0260*/  ISETP.NE.OR P1, PT, R0.reuse, 0x1, !P5 ;  /* 0x000000010000780c */ /* 0x040fe40006f25670 */
[----:B------:R-:W-:-:S11]  /*0270*/  ISETP.NE.OR P0, PT, R0, 0x3, !P5 ;  /* 0x000000030000780c */ /* 0x000fd60006f05670 */
[----:B------:R-:W-:Y:S05]  /*0280*/  @P1 BRA `(.L_x_5) ;  /* 0x0000000000201947 */ /* 0x000fea0003800000 */
[----:B------:R-:W3:Y:S02]  /*0290*/  LDCU.64 UR6, c[0x0][0x348] ;  /* 0x00006900ff0677ac */ /* 0x000ee40008000a00 */
[----:B---3--:R-:W-:Y:S02]  /*02a0*/  UIADD3 UR10, UP1, UPT, UR6, 0x80, URZ ;  /* 0x00000080060a7890 */ /* 0x008fe4000ff3e0ff */
[----:B------:R-:W-:Y:S02]  /*02b0*/  UIADD3 UR6, UP0, UPT, UR6, 0x180, URZ ;  /* 0x0000018006067890 */ /* 0x000fe4000ff1e0ff */
[----:B------:R-:W-:Y:S02]  /*02c0*/  UIADD3.X UR11, UPT, UPT, URZ, UR7, URZ, UP1, !UPT ;  /* 0x00000007ff0b7290 */ /* 0x000fe40008ffe4ff */
[----:B------:R-:W-:-:S07]  /*02d0*/  UIADD3.X UR7, UPT, UPT, URZ, UR7, URZ, UP0, !UPT ;  /* 0x00000007ff077290 */ /* 0x000fce00087fe4ff */
[----:B------:R3:W-:Y:S02]  /*02e0*/  UTMACCTL.PF [UR10] ;  /* 0x000000000a0079b9 */ /* 0x0007e40008040000 */
[----:B------:R3:W-:Y:S02]  /*02f0*/  UTMACCTL.PF [UR6] ;  /* 0x00000000060079b9 */ /* 0x0007e40008040000 */
[----:B---3--:R-:W-:Y:S01]  /*0300*/  NOP ;  /* 0x0000000000007918 */ /* 0x008fe20000000000 */
.L_x_5:
[----:B------:R-:W-:Y:S05]  /*0310*/  BSYNC.RECONVERGENT B0 ;  /* 0x0000000000007941 */ /* 0x000fea0003800200 */
.L_x_4:
[----:B------:R-:W-:Y:S04]  /*0320*/  BSSY.RECONVERGENT B0, `(.L_x_6) ;  /* 0x000000a000007945 */ /* 0x000fe80003800200 */
        /* <DEDUP_REMOVED lines=9> */
.L_x_7:
[----:B------:R-:W-:Y:S05]  /*03c0*/  BSYNC.RECONVERGENT B0 ;  /* 0x0000000000007941 */ /* 0x000fea0003800200 */
.L_x_6:
[----:B------:R-:W3:Y:S01]  /*03d0*/  LDCU.64 UR6, c[0x0][0x888] ;  /* 0x00011100ff0677ac */ /* 0x000ee20008000a00 */
[----:B------:R-:W-:Y:S02]  /*03e0*/  UISETP.EQ.U32.AND UP1, UPT, UR4, URZ, UPT ;  /* 0x000000ff0400728c */ /* 0x000fe4000bf22070 */
[----:B------:R-:W-:Y:S02]  /*03f0*/  UPLOP3.LUT UP2, UPT, UPT, UPT, UPT, 0x80, 0x8 ;  /* 0x000000000008789c */ /* 0x000fe40003f4f070 */
[----:B---3--:R-:W-:-:S04]  /*0400*/  UISETP.NE.U32.AND UP0, UPT, UR6, URZ, UPT ;  /* 0x000000ff0600728c */ /* 0x008fc8000bf05070 */
[----:B------:R-:W-:-:S04]  /*0410*/  UISETP.NE.AND.EX UP0, UPT, UR7, URZ, UPT, UP0 ;  /* 0x000000ff0700728c */ /* 0x000fc8000bf05300 */
[----:B------:R-:W-:-:S04]  /*0420*/  UISETP.EQ.OR.EX UP3, UPT, UR5, URZ, !UP0, UP1 ;  /* 0x000000ff0500728c */ /* 0x000fc8000c762710 */
[----:B------:R-:W-:-:S05]  /*0430*/  UP2UR UR44, UPR, URZ, 0x8 ;  /* 0x00000008ff2c7883 */ /* 0x000fca0008000000 */
[----:B------:R-:W-:Y:S07]  /*0440*/  BRA.U !UP3, `(.L_x_8) ;  /* 0x000000010b207547 */ /* 0x000fee000b800000 */
[----:B-----5:R-:W-:Y:S01]  /*0450*/  R2UR UR6, R110 ;  /* 0x000000006e0672ca */ /* 0x020fe200000e0000 */
[----:B------:R-:W-:Y:S02]  /*0460*/  UISETP.NE.U32.AND UP2, UPT, UR4, URZ, UPT ;  /* 0x000000ff0400728c */ /* 0x000fe4000bf45070 */
[----:B------:R-:W-:Y:S02]  /*0470*/  USEL UR4, URZ, 0xffffffff, UP0 ;  /* 0xffffffffff047887 */ /* 0x000fe40008000000 */
[----:B------:R-:W-:-:S08]  /*0480*/  UISETP.NE.AND.EX UP2, UPT, UR5, URZ, UPT, UP2 ;  /* 0x000000ff0500728c */ /* 0x000fd0000bf45320 */
[----:B------:R-:W-:-:S04]  /*0490*/  UISETP.NE.AND UP1, UPT, UR6, URZ, UPT ;  /* 0x000000ff0600728c */ /* 0x000fc8000bf25270 */
[----:B------:R-:W-:-:S04]  /*04a0*/  @!UP2 USEL UR4, URZ, 0xffffffff, UP1 ;  /* 0xffffffffff04a887 */ /* 0x000fc80008800000 */
[----:B------:R-:W-:-:S04]  /*04b0*/  ULOP3.LUT UR4, UR4, 0x1, URZ, 0xc0, !UPT ;  /* 0x0000000104047892 */ /* 0x000fc8000f8ec0ff */
[----:B------:R-:W-:-:S11]  /*04c0*/  UISETP.NE.U32.AND UP2, UPT, UR4, 0x1, UPT ;  /* 0x000000010400788c */ /* 0x000fd6000bf45070 */
.L_x_8:
[----:B------:R-:W3:Y:S01]  /*04d0*/  SHFL.IDX PT, R2, R237, RZ, 0x1f ;  /* 0x00001fffed027589 */ /* 0x000ee200000e0000 */
[----:B------:R-:W-:-:S04]  /*04e0*/  UISETP.NE.AND UP1, UPT, UR8, 0x2, UPT ;  /* 0x000000020800788c */ /* 0x000fc8000bf25270 */
[----:B------:R-:W-:Y:S01]  /*04f0*/  USEL UR6, URZ, 0x1, UP1 ;  /* 0x00000001ff067887 */ /* 0x000fe20008800000 */
[----:B---3--:R-:W-:-:S13]  /*0500*/  ISETP.NE.AND P0, PT, R2, RZ, PT ;  /* 0x000000ff0200720c */ /* 0x008fda0003f05270 */
[----:B------:R-:W-:Y:S05]  /*0510*/  @P0 BRA `(.L_x_9) ;  /* 0x0000000400140947 */ /* 0x000fea0003800000 */
[----:B------:R-:W-:Y:S01]  /*0520*/  ELECT P0, URZ, PT ;  /* 0x0000000000ff782f */ /* 0x000fe20003800000 */
[----:B------:R-:W-:-:S12]  /*0530*/  BSSY.RECONVERGENT B0, `(.L_x_9) ;  /* 0x0000043000007945 */ /* 0x000fd80003800200 */
[----:B------:R-:W-:Y:S05]  /*0540*/  @!P0 BRA `(.L_x_10) ;  /* 0x0000000400048947 */ /* 0x000fea0003800000 */
[----:B------:R-:W3:Y:S01]  /*0550*/  S2UR UR5, SR_CgaCtaId ;  /* 0x00000000000579c3 */ /* 0x000ee20000008800 */
[----:B------:R-:W-:Y:S01]  /*0560*/  UMOV UR7, 0x400 ;  /* 0x0000040000077882 */ /* 0x000fe20000000000 */
[----:B------:R-:W-:Y:S02]  /*0570*/  UMOV UR4, 0x1 ;  /* 0x0000000100047882 */ /* 0x000fe40000000000 */
[----:B------:R-:W-:-:S04]  /*0580*/  UIADD3 UR10, UPT, UPT, -UR4, 0x100000, URZ ;  /* 0x00100000040a7890 */ /* 0x000fc8000fffe1ff */
[----:B------:R-:W-:Y:S02]  /*0590*/  USHF.L.U32 UR11, UR10, 0xb, URZ ;  /* 0x0000000b0a0b7899 */ /* 0x000fe400080006ff */
[----:B------:R-:W-:Y:S02]  /*05a0*/  USHF.L.U32 UR10, UR10, 0x1, URZ ;  /* 0x000000010a0a7899 */ /* 0x000fe400080006ff */
[----:B---3--:R-:W-:Y:S01]  /*05b0*/  ULEA UR5, UR5, UR7, 0x18 ;  /* 0x0000000705057291 */ /* 0x008fe2000f8ec0ff */
[----:B------:R-:W3:Y:S11]  /*05c0*/  FENCE.VIEW.ASYNC.S ;  /* 0x00000000000073c6 */ /* 0x000ef60000000000 */
[----:B---3--:R3:W4:Y:S01]  /*05d0*/  SYNCS.EXCH.64 URZ, [UR5], UR10 ;  /* 0x0000000a05ff75b2 */ /* 0x0087220008000100 */
[----:B------:R3:W1:Y:S01]  /*05e0*/  SYNCS.EXCH.64 URZ, [UR5+0xe0], UR10 ;  /* 0x0000e00a05ff75b2 */ /* 0x0006620008000100 */
        /* <DEDUP_REMOVED lines=53> */
[----:B------:R3:W1:Y:S02]  /*0940*/  SYNCS.EXCH.64 URZ, [UR5+0x1b8], UR10 ;  /* 0x0001b80a05ff75b2 */ /* 0x0006640008000100 */
[----:B---34-:R-:W-:Y:S01]  /*0950*/  NOP ;  /* 0x0000000000007918 */ /* 0x018fe20000000000 */
.L_x_10:
[----:B------:R-:W-:Y:S05]  /*0960*/  BSYNC.RECONVERGENT B0 ;  /* 0x0000000000007941 */ /* 0x000fea0003800200 */
.L_x_9:
[----:B------:R-:W3:Y:S01]  /*0970*/  SHFL.IDX PT, R2, R237, RZ, 0x1f ;  /* 0x00001fffed027589 */ /* 0x000ee200000e0000 */
[----:B------:R-:W-:Y:S01]  /*0980*/  NOP ;  /* 0x0000000000007918 */ /* 0x000fe20000000000 */
[----:B---3--:R-:W-:-:S13]  /*0990*/  ISETP.NE.AND P0, PT, R2, 0x1, PT ;  /* 0x000000010200780c */ /* 0x008fda0003f05270 */
[----:B------:R-:W-:Y:S05]  /*09a0*/  @P0 BRA `(.L_x_11) ;  /* 0x0000000000400947 */ /* 0x000fea0003800000 */
[----:B------:R-:W3:Y:S01]  /*09b0*/  S2UR UR7, SR_CgaCtaId ;  /* 0x00000000000779c3 */ /* 0x000ee20000008800 */
[----:B------:R-:W-:Y:S01]  /*09c0*/  UMOV UR9, 0x400 ;  /* 0x0000040000097882 */ /* 0x000fe20000000000 */
[----:B------:R-:W-:Y:S01]  /*09d0*/  UMOV UR5, 0x20 ;  /* 0x0000002000057882 */ /* 0x000fe20000000000 */
[----:B------:R-:W-:Y:S01]  /*09e0*/  UMOV UR4, 0x80 ;  /* 0x0000008000047882 */ /* 0x000fe20000000000 */
[----:B------:R-:W-:-:S04]  /*09f0*/  UIADD3 UR10, UPT, UPT, -UR5, 0x100000, URZ ;  /* 0x00100000050a7890 */ /* 0x000fc8000fffe1ff */
[----:B------:R-:W-:Y:S02]  /*0a00*/  USHF.L.U32 UR11, UR10, 0xb, URZ ;  /* 0x0000000b0a0b7899 */ /* 0x000fe400080006ff */
[----:B------:R-:W-:Y:S02]  /*0a10*/  USHF.L.U32 UR10, UR10, 0x1, URZ ;  /* 0x000000010a0a7899 */ /* 0x000fe400080006ff */
[----:B------:R-:W-:-:S04]  /*0a20*/  UIADD3 UR4, UPT, UPT, -UR4, 0x100000, URZ ;  /* 0x0010000004047890 */ /* 0x000fc8000fffe1ff */
[----:B------:R-:W-:Y:S02]  /*0a30*/  USHF.L.U32 UR5, UR4, 0xb, URZ ;  /* 0x0000000b04057899 */ /* 0x000fe400080006ff */
[----:B------:R-:W-:Y:S01]  /*0a40*/  USHF.L.U32 UR4, UR4, 0x1, URZ ;  /* 0x0000000104047899 */ /* 0x000fe200080006ff */
[----:B------:R-:W-:Y:S01]  /*0a50*/  ELECT P0, URZ, PT ;  /* 0x0000000000ff782f */ /* 0x000fe20003800000 */
[----:B---3--:R-:W-:Y:S01]  /*0a60*/  ULEA UR7, UR7, UR9, 0x18 ;  /* 0x0000000907077291 */ /* 0x008fe2000f8ec0ff */
[----:B------:R-:W3:Y:S11]  /*0a70*/  FENCE.VIEW.ASYNC.S ;  /* 0x00000000000073c6 */ /* 0x000ef60000000000 */
[----:B---3--:R3:W4:Y:S01]  /*0a80*/  SYNCS.EXCH.64 URZ, [UR7+0x1c0], UR10 ;  /* 0x0001c00a07ff75b2 */ /* 0x0087220008000100 */
[----:B------:R3:W1:Y:S01]  /*0a90*/  SYNCS.EXCH.64 URZ, [UR7+0x1c8], UR4 ;  /* 0x0001c80407ff75b2 */ /* 0x0006620008000100 */
[----:B------:R-:W-:Y:S01]  /*0aa0*/  NOP ;  /* 0x0000000000007918 */ /* 0x000fe20000000000 */
.L_x_11:
[----:B------:R-:W2:Y:S01]  /*0ab0*/  SHFL.IDX PT, R2, R237, RZ, 0x1f ;  /* 0x00001fffed027589 */ /* 0x000ea200000e0000 */
[----:B------:R-:W-:Y:S01]  /*0ac0*/  NOP ;  /* 0x0000000000007918 */ /* 0x000fe20000000000 */
[----:B--2---:R-:W-:-:S13]  /*0ad0*/  ISETP.NE.AND P0, PT, R2, 0x3, PT ;  /* 0x000000030200780c */ /* 0x004fda0003f05270 */
[----:B------:R-:W-:Y:S05]  /*0ae0*/  @P0 BRA `(.L_x_12) ;  /* 0x0000000000300947 */ /* 0x000fea0003800000 */
[----:B---3--:R-:W2:Y:S01]  /*0af0*/  S2UR UR5, SR_CgaCtaId ;  /* 0x00000000000579c3 */ /* 0x008ea20000008800 */
[----:B------:R-:W-:Y:S01]  /*0b00*/  UMOV UR7, 0x400 ;  /* 0x0000040000077882 */ /* 0x000fe20000000000 */
[----:B------:R-:W-:Y:S01]  /*0b10*/  UMOV UR4, 0x20 ;  /* 0x0000002000047882 */ /* 0x000fe20000000000 */
[----:B------:R-:W-:Y:S01]  /*0b20*/  ELECT P0, URZ, PT ;  /* 0x0000000000ff782f */ /* 0x000fe20003800000 */
[----:B------:R-:W-:-:S04]  /*0b30*/  UIADD3 UR10, UPT, UPT, -UR4, 0x100000, URZ ;  /* 0x00100000040a7890 */ /* 0x000fc8000fffe1ff */
[----:B------:R-:W-:Y:S02]  /*0b40*/  USHF.L.U32 UR11, UR10, 0xb, URZ ;  /* 0x0000000b0a0b7899 */ /* 0x000fe400080006ff */
[----:B------:R-:W-:Y:S02]  /*0b50*/  USHF.L.U32 UR10, UR10, 0x1, URZ ;  /* 0x000000010a0a7899 */ /* 0x000fe400080006ff */
[----:B--2---:R-:W-:Y:S01]  /*0b60*/  ULEA UR5, UR5, UR7, 0x18 ;  /* 0x0000000705057291 */ /* 0x004fe2000f8ec0ff */
[----:B------:R-:W2:Y:S11]  /*0b70*/  FENCE.VIEW.ASYNC.S ;  /* 0x00000000000073c6 */ /* 0x000eb60000000000 */
[----:B--2---:R2:W3:Y:S01]  /*0b80*/  SYNCS.EXCH.64 URZ, [UR5+0x1d0], UR10 ;  /* 0x0001d00a05ff75b2 */ /* 0x0044e20008000100 */
[----:B------:R2:W1:Y:S01]  /*0b90*/  SYNCS.EXCH.64 URZ, [UR5+0x1d8], UR10 ;  /* 0x0001d80a05ff75b2 */ /* 0x0004620008000100 */
[----:B------:R-:W-:Y:S01]  /*0ba0*/  NOP ;  /* 0x0000000000007918 */ /* 0x000fe20000000000 */
.L_x_12:
[----:B------:R-:W4:Y:S01]  /*0bb0*/  SHFL.IDX PT, R2, R237, RZ, 0x1f ;  /* 0x00001fffed027589 */ /* 0x000f2200000e0000 */
[----:B------:R-:W-:Y:S01]  /*0bc0*/  NOP ;  /* 0x0000000000007918 */ /* 0x000fe20000000000 */
[----:B----4-:R-:W-:-:S13]  /*0bd0*/  ISETP.NE.AND P0, PT, R2, 0x4, PT ;  /* 0x000000040200780c */ /* 0x010fda0003f05270 */
[----:B------:R-:W-:Y:S05]  /*0be0*/  @P0 BRA `(.L_x_13) ;  /* 0x00000000004c0947 */ /* 0x000fea0003800000 */
[----:B--23--:R-:W2:Y:S01]  /*0bf0*/  S2UR UR5, SR_CgaCtaId ;  /* 0x00000000000579c3 */ /* 0x00cea20000008800 */
[----:B------:R-:W-:Y:S01]  /*0c00*/  UMOV UR9, 0x100 ;  /* 0x0000010000097882 */ /* 0x000fe20000000000 */
[----:B------:R-:W-:Y:S01]  /*0c10*/  UMOV UR7, 0x400 ;  /* 0x0000040000077882 */ /* 0x000fe20000000000 */
[----:B------:R-:W-:Y:S01]  /*0c20*/  USEL UR9, UR9, 0xe0, UP2 ;  /* 0x000000e009097887 */ /* 0x000fe20009000000 */
[----:B------:R-:W-:Y:S01]  /*0c30*/  UMOV UR4, 0x1 ;  /* 0x0000000100047882 */ /* 0x000fe20000000000 */
[----:B------:R-:W-:Y:S01]  /*0c40*/  ELECT P0, URZ, PT ;  /* 0x0000000000ff782f */ /* 0x000fe20003800000 */
[----:B------:R-:W-:-:S04]  /*0c50*/  UIADD3 UR10, UPT, UPT, -UR4, 0x100000, URZ ;  /* 0x00100000040a7890 */ /* 0x000fc8000fffe1ff */
[----:B------:R-:W-:Y:S02]  /*0c60*/  USHF.L.U32 UR11, UR10, 0xb, URZ ;  /* 0x0000000b0a0b7899 */ /* 0x000fe400080006ff */
[----:B------:R-:W-:Y:S02]  /*0c70*/  USHF.L.U32 UR10, UR10, 0x1, URZ ;  /* 0x000000010a0a7899 */ /* 0x000fe400080006ff */
[----:B------:R-:W-:-:S04]  /*0c80*/  UIADD3 UR12, UPT, UPT, -UR9, 0x100000, URZ ;  /* 0x00100000090c7890 */ /* 0x000fc8000fffe1ff */
[----:B------:R-:W-:Y:S02]  /*0c90*/  USHF.L.U32 UR13, UR12, 0xb, URZ ;  /* 0x0000000b0c0d7899 */ /* 0x000fe400080006ff */
[----:B------:R-:W-:Y:S02]  /*0ca0*/  USHF.L.U32 UR12, UR12, 0x1, URZ ;  /* 0x000000010c0c7899 */ /* 0x000fe400080006ff */
[----:B--2---:R-:W-:Y:S01]  /*0cb0*/  ULEA UR5, UR5, UR7, 0x18 ;  /* 0x0000000705057291 */ /* 0x004fe2000f8ec0ff */
[----:B------:R-:W2:Y:S11]  /*0cc0*/  FENCE.VIEW.ASYNC.S ;  /* 0x00000000000073c6 */ /* 0x000eb60000000000 */
[----:B--2---:R4:W2:Y:S01]  /*0cd0*/  SYNCS.EXCH.64 URZ, [UR5+0x1e0], UR10 ;  /* 0x0001e00a05ff75b2 */ /* 0x0048a20008000100 */
[----:B------:R4:W3:Y:S01]  /*0ce0*/  SYNCS.EXCH.64 URZ, [UR5+0x1f0], UR12 ;  /* 0x0001f00c05ff75b2 */ /* 0x0008e20008000100 */
[----:B------:R4:W1:Y:S01]  /*0cf0*/  SYNCS.EXCH.64 URZ, [UR5+0x1e8], UR10 ;  /* 0x0001e80a05ff75b2 */ /* 0x0008620008000100 */
[----:B------:R4:W1:Y:S02]  /*0d00*/  SYNCS.EXCH.64 URZ, [UR5+0x1f8], UR12 ;  /* 0x0001f80c05ff75b2 */ /* 0x0008640008000100 */
[----:B----4-:R-:W-:Y:S01]  /*0d10*/  NOP ;  /* 0x0000000000007918 */ /* 0x010fe20000000000 */
.L_x_13:
[----:B------:R-:W4:Y:S01]  /*0d20*/  SHFL.IDX PT, R2, R237, RZ, 0x1f ;  /* 0x00001fffed027589 */ /* 0x000f2200000e0000 */
[----:B------:R-:W-:Y:S01]  /*0d30*/  NOP ;  /* 0x0000000000007918 */ /* 0x000fe20000000000 */
[----:B----4-:R-:W-:-:S13]  /*0d40*/  ISETP.NE.AND P0, PT, R2, 0x5, PT ;  /* 0x000000050200780c */ /* 0x010fda0003f05270 */
[----:B------:R-:W-:Y:S05]  /*0d50*/  @P0 BRA `(.L_x_14) ;  /* 0x0000000000580947 */ /* 0x000fea0003800000 */
[----:B---3--:R-:W3:Y:S01]  /*0d60*/  S2UR UR7, SR_CgaCtaId ;  /* 0x00000000000779c3 */ /* 0x008ee20000008800 */
[----:B------:R-:W-:Y:S01]  /*0d70*/  UMOV UR9, 0x400 ;  /* 0x0000040000097882 */ /* 0x000fe20000000000 */
[----:B--2---:R-:W-:Y:S01]  /*0d80*/  UMOV UR5, 0x1 ;  /* 0x0000000100057882 */ /* 0x004fe20000000000 */
        /* <DEDUP_REMOVED lines=9> */
[----:B------:R-:W2:Y:S11]  /*0e20*/  FENCE.VIEW.ASYNC.S ;  /* 0x00000000000073c6 */ /* 0x000eb60000000000 */
[----:B--2---:R4:W2:Y:S01]  /*0e30*/  SYNCS.EXCH.64 URZ, [UR7+0x200], UR10 ;  /* 0x0002000a07ff75b2 */ /* 0x0048a20008000100 */
[----:B------:R4:W3:Y:S01]  /*0e40*/  SYNCS.EXCH.64 URZ, [UR7+0x220], UR4 ;  /* 0x0002200407ff75b2 */ /* 0x0008e20008000100 */
[----:B------:R4:W1:Y:S01]  /*0e50*/  SYNCS.EXCH.64 URZ, [UR7+0x208], UR10 ;  /* 0x0002080a07ff75b2 */ /* 0x0008620008000100 */
[----:B------:R4:W1:Y:S01]  /*0e60*/  SYNCS.EXCH.64 URZ, [UR7+0x228], UR4 ;  /* 0x0002280407ff75b2 */ /* 0x0008620008000100 */
[----:B------:R4:W1:Y:S01]  /*0e70*/  SYNCS.EXCH.64 URZ, [UR7+0x210], UR10 ;  /* 0x0002100a07ff75b2 */ /* 0x0008620008000100 */
[----:B------:R4:W1:Y:S01]  /*0e80*/  SYNCS.EXCH.64 URZ, [UR7+0x230], UR4 ;  /* 0x0002300407ff75b2 */ /* 0x0008620008000100 */
[----:B------:R4:W1:Y:S01]  /*0e90*/  SYNCS.EXCH.64 URZ, [UR7+0x218], UR10 ;  /* 0x0002180a07ff75b2 */ /* 0x0008620008000100 */
[----:B------:R4:W1:Y:S02]  /*0ea0*/  SYNCS.EXCH.64 URZ, [UR7+0x238], UR4 ;  /* 0x0002380407ff75b2 */ /* 0x0008640008000100 */
[----:B----4-:R-:W-:Y:S01]  /*0eb0*/  NOP ;  /* 0x0000000000007918 */ /* 0x010fe20000000000 */
.L_x_14:
[----:B------:R-:W4:Y:S01]  /*0ec0*/  SHFL.IDX PT, R2, R237, RZ, 0x1f ;  /* 0x00001fffed027589 */ /* 0x000f2200000e0000 */
[----:B------:R-:W-:Y:S01]  /*0ed0*/  NOP ;  /* 0x0000000000007918 */ /* 0x000fe20000000000 */
[----:B----4-:R-:W-:-:S13]  /*0ee0*/  ISETP.NE.AND P0, PT, R2, 0x3, PT ;  /* 0x000000030200780c */ /* 0x010fda0003f05270 */
[----:B------:R-:W-:Y:S05]  /*0ef0*/  @P0 BRA `(.L_x_15) ;  /* 0x0000000000380947 */ /* 0x000fea0003800000 */
[----:B--23--:R-:W2:Y:S01]  /*0f00*/  S2UR UR5, SR_CgaCtaId ;  /* 0x00000000000579c3 */ /* 0x00cea20000008800 */
        /* <DEDUP_REMOVED lines=13> */
.L_x_15:
[----:B--23--:R-:W2:Y:S01]  /*0fe0*/  S2UR UR5, SR_CTAID.X ;  /* 0x00000000000579c3 */ /* 0x00cea20000002500 */
[----:B------:R-:W-:-:S05]  /*0ff0*/  CS2R.32 R229, SR_CgaSize ;  /* 0x0000000000e57805 */ /* 0x000fca0000008a00 */
[----:B------:R-:W-:-:S05]  /*1000*/  IMAD R229, R229, -0xa0, RZ ;  /* 0xffffff60e5e57824 */ /* 0x000fca00078e02ff */
[----:B------:R-:W-:-:S14]  /*1010*/  R2UR UR9, R229 ;  /* 0x00000000e50972ca */ /* 0x000fdc00000e0000 */
[----:B------:R-:W3:Y:S01]  /*1020*/  LDCU UR9, c[0x0][UR9+0x2b0] ;  /* 0x00005600090977ac */ /* 0x000ee20008000800 */
[----:B------:R-:W-:Y:S01]  /*1030*/  NOP ;  /* 0x0000000000007918 */ /* 0x000fe20000000000 */
[----:B------:R-:W-:-:S05]  /*1040*/  CS2R.32 R229, SR_CgaSize ;  /* 0x0000000000e57805 */ /* 0x000fca0000008a00 */
[----:B------:R-:W-:-:S05]  /*1050*/  IMAD R229, R229, -0xa0, RZ ;  /* 0xffffff60e5e57824 */ /* 0x000fca00078e02ff */
[----:B------:R-:W-:-:S14]  /*1060*/  R2UR UR7, R229 ;  /* 0x00000000e50772ca */ /* 0x000fdc00000e0000 */
[----:B------:R-:W4:Y:S01]  /*1070*/  LDCU UR7, c[0x0][UR7+0x2b4] ;  /* 0x00005680070777ac */ /* 0x000f220008000800 */
[----:B------:R-:W1:Y:S08]  /*1080*/  S2UR UR4, SR_CTAID.Y ;  /* 0x00000000000479c3 */ /* 0x000e700000002600 */
[----:B------:R-:W4:Y:S01]  /*1090*/  LDC R9, c[0x0][0xb24] ;  /* 0x0002c900ff097b82 */ /* 0x000f220000000800 */
[----:B--2---:R-:W-:-:S02]  /*10a0*/  I2FP.F32.U32 R4, UR5 ;  /* 0x0000000500047c45 */ /* 0x004fc40008201000 */
[----:B------:R-:W-:-:S05]  /*10b0*/  CS2R.32 R5, SR_CgaSize ;  /* 0x0000000000057805 */ /* 0x000fca0000008a00 */
[----:B------:R-:W-:-:S06]  /*10c0*/  IMAD R5, R5, -0xa0, RZ ;  /* 0xffffff6005057824 */ /* 0x000fcc00078e02ff */
[----:B------:R-:W2:Y:S01]  /*10d0*/  LDC R5, c[0x0][R5+0x2a0] ;  /* 0x0000a80005057b82 */ /* 0x000ea20000000800 */
[----:B------:R-:W-:Y:S01]  /*10e0*/  MOV R229, UR5 ;  /* 0x0000000500e57c02 */ /* 0x000fe20008000f00 */
[----:B---3--:R-:W-:Y:S01]  /*10f0*/  FMUL R4, R4, UR9 ;  /* 0x0000000904047c20 */ /* 0x008fe20008400000 */
[----:B-1----:R-:W-:Y:S02]  /*1100*/  I2FP.F32.U32 R2, UR4 ;  /* 0x0000000400027c45 */ /* 0x002fe40008201000 */
[----:B------:R-:W-:-:S05]  /*1110*/  CS2R.32 R3, SR_CgaSize ;  /* 0x0000000000037805 */ /* 0x000fca0000008a00 */
[----:B------:R-:W-:-:S06]  /*1120*/  IMAD R3, R3, -0xa0, RZ ;  /* 0xffffff6003037824 */ /* 0x000fcc00078e02ff */
[----:B------:R-:W1:Y:S01]  /*1130*/  LDC R3, c[0x0][R3+0x2a4] ;  /* 0x0000a90003037b82 */ /* 0x000e620000000800 */
[----:B------:R-:W3:Y:S01]  /*1140*/  F2I.U32.TRUNC.NTZ R228, R4 ;  /* 0x0000000400e47305 */ /* 0x000ee2000020f000 */
[----:B------:R-:W-:Y:S01]  /*1150*/  MOV R219, UR4 ;  /* 0x0000000400db7c02 */ /* 0x000fe20008000f00 */
[----:B----4-:R-:W-:-:S05]  /*1160*/  FMUL R2, R2, UR7 ;  /* 0x0000000702027c20 */ /* 0x010fca0008400000 */
[----:B------:R-:W-:Y:S01]  /*1170*/  BAR.SYNC.DEFER_BLOCKING 0x0 ;  /* 0x0000000000007b1d */ /* 0x000fe20000010000 */
[----:B------:R-:W-:-:S05]  /*1180*/  ISETP.GE.AND P0, PT, R9, 0x1, PT ;  /* 0x000000010900780c */ /* 0x000fca0003f06270 */
[----:B------:R-:W4:Y:S02]  /*1190*/  F2I.U32.TRUNC.NTZ R218, R2 ;  /* 0x0000000200da7305 */ /* 0x000f24000020f000 */
[----:B------:R-:W1:Y:S01]  /*11a0*/  S2UR UR36, SR_CTAID.Z ;  /* 0x00000000002479c3 */ /* 0x000e620000002700 */
[----:B---3--:R-:W-:-:S05]  /*11b0*/  IADD3 R228, PT, PT, -R228, RZ, RZ ;  /* 0x000000ffe4e47210 */ /* 0x008fca0007ffe1ff */
[----:B--2---:R-:W-:Y:S01]  /*11c0*/  IMAD R228, R5, R228, UR5 ;  /* 0x0000000505e47e24 */ /* 0x004fe2000f8e02e4 */
[----:B----4-:R-:W-:-:S05]  /*11d0*/  IADD3 R218, PT, PT, -R218, RZ, RZ ;  /* 0x000000ffdada7210 */ /* 0x010fca0007ffe1ff */
[----:B-1----:R-:W-:Y:S01]  /*11e0*/  IMAD R218, R3, R218, UR4 ;  /* 0x0000000403da7e24 */ /* 0x002fe2000f8e02da */
[----:B------:R-:W-:Y:S06]  /*11f0*/  @!P0 BRA `(.L_x_16) ;  /* 0x0000000000b88947 */ /* 0x000fec0003800000 */
[----:B------:R-:W1:Y:S01]  /*1200*/  LDC.64 R4, c[0x0][0xb18] ;  /* 0x0002c600ff047b82 */ /* 0x000e620000000a00 */
[----:B------:R-:W-:-:S07]  /*1210*/  ISETP.NE.AND P0, PT, R9, 0x1, PT ;  /* 0x000000010900780c */ /* 0x000fce0003f05270 */
[----:B------:R-:W2:Y:S08]  /*1220*/  LDC R10, c[0x0][0xb0c] ;  /* 0x0002c300ff0a7b82 */ /* 0x000eb00000000800 */
[----:B------:R-:W3:Y:S08]  /*1230*/  LDC R11, c[0x0][0x370] ;  /* 0x0000dc00ff0b7b82 */ /* 0x000ef00000000800 */
[----:B------:R-:W4:Y:S01]  /*1240*/  LDC R12, c[0x0][0x374] ;  /* 0x0000dd00ff0c7b82 */ /* 0x000f220000000800 */
[----:B-1----:R-:W-:-:S07]  /*1250*/  ISETP.NE.AND P1, PT, R4, 0x1, PT ;  /* 0x000000010400780c */ /* 0x002fce0003f25270 */
[----:B------:R-:W3:Y:S01]  /*1260*/  LDC.64 R6, c[0x0][0xb10] ;  /* 0x0002c400ff067b82 */ /* 0x000ee20000000a00 */
[----:B--2---:R-:W-:-:S07]  /*1270*/  ISETP.NE.AND P2, PT, R10, 0x1, PT ;  /* 0x000000010a00780c */ /* 0x004fce0003f45270 */
[----:B------:R-:W1:Y:S08]  /*1280*/  LDC R8, c[0x0][0xb20] ;  /* 0x0002c800ff087b82 */ /* 0x000e700000000800 */
[----:B------:R-:W2:Y:S01]  /*1290*/  LDC.64 R2, c[0x0][0xb28] ;  /* 0x0002ca00ff027b82 */ /* 0x000ea20000000a00 */
[----:B----4-:R-:W-:-:S04]  /*12a0*/  IMAD.HI.U32 R13, R12, R5, RZ ;  /* 0x000000050c0d7227 */ /* 0x010fc800078e00ff */
[----:B------:R-:W-:-:S04]  /*12b0*/  IMAD.HI.U32 R5, R219, R5, RZ ;  /* 0x00000005db057227 */ /* 0x000fc800078e00ff */
[----:B---3--:R-:W-:-:S04]  /*12c0*/  IMAD.HI.U32 R14, R11, R6, RZ ;  /* 0x000000060b0e7227 */ /* 0x008fc800078e00ff */
[----:B------:R-:W-:Y:S01]  /*12d0*/  IMAD.HI.U32 R16, R229, R6, RZ ;  /* 0x00000006e5107227 */ /* 0x000fe200078e00ff */
[-C--:B------:R-:W-:Y:S02]  /*12e0*/  @P2 SHF.R.U32.HI R11, RZ, R7.reuse, R14 ;  /* 0x00000007ff0b2219 */ /* 0x080fe4000001160e */
[-C--:B-1----:R-:W-:Y:S02]  /*12f0*/  @P1 SHF.R.U32.HI R12, RZ, R8.reuse, R13 ;  /* 0x00000008ff0c1219 */ /* 0x082fe4000001160d */
[----:B------:R-:W-:Y:S02]  /*1300*/  SHF.R.U32.HI R8, RZ, R8, R5 ;  /* 0x00000008ff087219 */ /* 0x000fe40000011605 */
[----:B------:R-:W-:Y:S02]  /*1310*/  SHF.R.U32.HI R16, RZ, R7, R16 ;  /* 0x00000007ff107219 */ /* 0x000fe40000011610 */
[----:B------:R-:W-:Y:S01]  /*1320*/  SEL R5, R219, R8, !P1 ;  /* 0x00000008db057207 */ /* 0x000fe20004800000 */
[----:B--2---:R-:W-:Y:S01]  /*1330*/  IMAD.HI.U32 R14, R12, R2, RZ ;  /* 0x000000020c0e7227 */ /* 0x004fe200078e00ff */
[----:B------:R-:W-:-:S03]  /*1340*/  SEL R7, R229, R16, !P2 ;  /* 0x00000010e5077207 */ /* 0x000fc60005000000 */
[----:B------:R-:W-:Y:S01]  /*1350*/  IMAD.HI.U32 R6, R11, R2, RZ ;  /* 0x000000020b067227 */ /* 0x000fe200078e00ff */
[----:B------:R-:W-:-:S04]  /*1360*/  @P0 SHF.R.U32.HI R12, RZ, R3, R14 ;  /* 0x00000003ff0c0219 */ /* 0x000fc8000001160e */
[----:B------:R-:W-:Y:S01]  /*1370*/  @P0 SHF.R.U32.HI R11, RZ, R3, R6 ;  /* 0x00000003ff0b0219 */ /* 0x000fe20000011606 */
[----:B------:R-:W-:-:S04]  /*1380*/  IMAD R12, R12, R9, RZ ;  /* 0x000000090c0c7224 */ /* 0x000fc800078e02ff */
[----:B------:R-:W-:Y:S01]  /*1390*/  IMAD R6, R11, R9, RZ ;  /* 0x000000090b067224 */ /* 0x000fe200078e02ff */
[----:B------:R-:W-:-:S04]  /*13a0*/  ISETP.GE.AND P1, PT, R5, R12, PT ;  /* 0x0000000c0500720c */ /* 0x000fc80003f26270 */
[----:B------:R-:W-:Y:S01]  /*13b0*/  ISETP.GE.OR P1, PT, R7, R6, P1 ;  /* 0x000000060700720c */ /* 0x000fe20000f26670 */
[----:B------:R-:W-:-:S05]  /*13c0*/  IMAD.HI.U32 R6, R5, R2, RZ ;  /* 0x0000000205067227 */ /* 0x000fca00078e00ff */
[----:B------:R-:W-:-:S04]  /*13d0*/  SHF.R.U32.HI R6, RZ, R3, R6 ;  /* 0x00000003ff067219 */ /* 0x000fc80000011606 */
[----:B------:R-:W-:-:S03]  /*13e0*/  SEL R6, R5, R6, !P0 ;  /* 0x0000000605067207 */ /* 0x000fc60004000000 */
[----:B------:R-:W-:Y:S01]  /*13f0*/  @!P1 IMAD.HI.U32 R8, R7, R2, RZ ;  /* 0x0000000207089227 */ /* 0x000fe200078e00ff */
[----:B------:R-:W-:-:S04]  /*1400*/  IADD3 R2, PT, PT, -R6, RZ, RZ ;  /* 0x000000ff06027210 */ /* 0x000fc80007ffe1ff */
[----:B------:R-:W-:Y:S01]  /*1410*/  @!P1 SHF.R.U32.HI R8, RZ, R3, R8 ;  /* 0x00000003ff089219 */ /* 0x000fe20000011608 */
[----:B------:R-:W-:-:S03]  /*1420*/  IMAD R2, R9, R2, R5 ;  /* 0x0000000209027224 */ /* 0x000fc600078e0205 */
[----:B------:R-:W-:Y:S02]  /*1430*/  @!P1 SEL R3, R7, R8, !P0 ;  /* 0x0000000807039207 */ /* 0x000fe40004000000 */
[----:B------:R-:W-:-:S03]  /*1440*/  IADD3 R8, PT, PT, -R5, RZ, RZ ;  /* 0x000000ff05087210 */ /* 0x000fc60007ffe1ff */
[--C-:B------:R-:W-:Y:S02]  /*1450*/  @!P1 IMAD.IADD R6, R6, 0x1, -R3.reuse ;  /* 0x0000000106069824 */ /* 0x100fe400078e0a03 */
[----:B------:R-:W-:Y:S01]  /*1460*/  @!P1 IMAD R3, R2, R11, R3 ;  /* 0x0000000b02039224 */ /* 0x000fe200078e0203 */
[----:B------:R-:W-:Y:S01]  /*1470*/  IADD3 R2, PT, PT, -R7, RZ, RZ ;  /* 0x000000ff07027210 */ /* 0x000fe20007ffe1ff */
[----:B------:R-:W-:Y:S02]  /*1480*/  @!P1 IMAD R5, R6, R9, R7 ;  /* 0x0000000906059224 */ /* 0x000fe400078e0207 */
[----:B------:R-:W-:Y:S02]  /*1490*/  IMAD R8, R4, R8, R219 ;  /* 0x0000000804087224 */ /* 0x000fe400078e02db */
[----:B------:R-:W-:Y:S02]  /*14a0*/  @!P1 IMAD.MOV.U32 R7, RZ, RZ, R3 ;  /* 0x000000ffff079224 */ /* 0x000fe400078e0003 */
[----:B------:R-:W-:-:S02]  /*14b0*/  IMAD R2, R10, R2, R229 ;  /* 0x000000020a027224 */ /* 0x000fc400078e02e5 */
[----:B------:R-:W-:Y:S02]  /*14c0*/  IMAD R219, R5, R4, R8 ;  /* 0x0000000405db7224 */ /* 0x000fe400078e0208 */
[----:B------:R-:W-:Y:S02]  /*14d0*/  IMAD R229, R7, R10, R2 ;  /* 0x0000000a07e57224 */ /* 0x000fe400078e0202 */
.L_x_16:
[----:B------:R-:W1:Y:S01]  /*14e0*/  LDCU UR4, c[0x0][0xb30] ;  /* 0x00016600ff0477ac */ /* 0x000e620008000800 */
[----:B------:R-:W2:Y:S08]  /*14f0*/  S2UR UR37, SR_CgaCtaId ;  /* 0x00000000002579c3 */ /* 0x000eb00000008800 */
[----:B------:R-:W3:Y:S01]  /*1500*/  LDC R102, c[0x0][0xb24] ;  /* 0x0002c900ff667b82 */ /* 0x000ee20000000800 */
[----:B-1----:R-:W-:-:S09]  /*1510*/  UISETP.NE.AND UP1, UPT, UR4, 0x1, UPT ;  /* 0x000000010400788c */ /* 0x002fd2000bf25270 */
[----:B--2---:R-:W-:Y:S05]  /*1520*/  BRA.U UP1, `(.L_x_17) ;  /* 0x0000000101407547 */ /* 0x004fea000b800000 */
[----:B------:R-:W1:Y:S08]  /*1530*/  LDC.64 R4, c[0x0][0xb10] ;  /* 0x0002c400ff047b82 */ /* 0x000e700000000a00 */
[----:B------:R-:W2:Y:S08]  /*1540*/  LDC.64 R2, c[0x0][0xb18] ;  /* 0x0002c600ff027b82 */ /* 0x000eb00000000a00 */
[----:B------:R-:W4:Y:S08]  /*1550*/  LDC R6, c[0x0][0xb20] ;  /* 0x0002c800ff067b82 */ /* 0x000f300000000800 */
[----:B------:R-:W3:Y:S01]  /*1560*/  LDC R8, c[0x0][0xb0c] ;  /* 0x0002c300ff087b82 */ /* 0x000ee20000000800 */
[----:B-1----:R-:W-:-:S05]  /*1570*/  IMAD.HI.U32 R4, R229, R4, RZ ;  /* 0x00000004e5047227 */ /* 0x002fca00078e00ff */
[----:B------:R-:W-:Y:S01]  /*1580*/  SHF.R.U32.HI R4, RZ, R5, R4 ;  /* 0x00000005ff047219 */ /* 0x000fe20000011604 */
[----:B--2---:R-:W-:Y:S01]  /*1590*/  IMAD.HI.U32 R3, R219, R3, RZ ;  /* 0x00000003db037227 */ /* 0x004fe200078e00ff */
[----:B------:R-:W-:-:S04]  /*15a0*/  ISETP.NE.AND P0, PT, R2, 0x1, PT ;  /* 0x000000010200780c */ /* 0x000fc80003f05270 */
[----:B----4-:R-:W-:-:S04]  /*15b0*/  SHF.R.U32.HI R6, RZ, R6, R3 ;  /* 0x00000006ff067219 */ /* 0x010fc80000011603 */
[----:B------:R-:W-:Y:S02]  /*15c0*/  SEL R3, R219, R6, !P0 ;  /* 0x00000006db037207 */ /* 0x000fe40004000000 */
[----:B---3--:R-:W-:-:S04]  /*15d0*/  ISETP.NE.AND P1, PT, R8, 0x1, PT ;  /* 0x000000010800780c */ /* 0x008fc80003f25270 */
[----:B------:R-:W-:-:S05]  /*15e0*/  SEL R4, R229, R4, !P1 ;  /* 0x00000004e5047207 */ /* 0x000fca0004800000 */
[----:B------:R-:W-:Y:S02]  /*15f0*/  IMAD.IADD R5, R3, 0x1, -R4 ;  /* 0x0000000103057824 */ /* 0x000fe400078e0a04 */
[----:B------:R-:W-:Y:S02]  /*1600*/  IMAD.IADD R3, R4, 0x1, -R3 ;  /* 0x0000000104037824 */ /* 0x000fe400078e0a03 */
[----:B------:R-:W-:Y:S02]  /*1610*/  IMAD R229, R5, R8, R229 ;  /* 0x0000000805e57224 */ /* 0x000fe400078e02e5 */
[----:B------:R-:W-:-:S07]  /*1620*/  IMAD R219, R3, R2, R219 ;  /* 0x0000000203db7224 */ /* 0x000fce00078e02db */
.L_x_17:
[----:B------:R-:W-:Y:S01]  /*1630*/  BAR.SYNC.DEFER_BLOCKING 0x0 ;  /* 0x0000000000007b1d */ /* 0x000fe20000010000 */
[----:B------:R-:W-:Y:S01]  /*1640*/  UISETP.NE.AND UP1, UPT, UR8, 0x2, UPT ;  /* 0x000000020800788c */ /* 0x000fe2000bf25270 */
[----:B------:R-:W-:Y:S02]  /*1650*/  ISETP.NE.OR P5, PT, R0, 0x2, !P5 ;  /* 0x000000020000780c */ /* 0x000fe40006fa5670 */
[----:B------:R-:W-:-:S06]  /*1660*/  LOP3.LUT R2, R234, 0x1f, RZ, 0xc0, !PT ;  /* 0x0000001fea027812 */ /* 0x000fcc00078ec0ff */
[----:B------:R-:W-:Y:S05]  /*1670*/  BRA.U UP1, `(.L_x_18) ;  /* 0x0000001d01c07547 */ /* 0x000fea000b800000 */
[----:B------:R-:W1:Y:S01]  /*1680*/  LDCU UR15, c[0x0][0x38c] ;  /* 0x00007180ff0f77ac */ /* 0x000e620008000800 */
[----:B------:R-:W2:Y:S01]  /*1690*/  LDC R9, c[0x0][0x370] ;  /* 0x0000dc00ff097b82 */ /* 0x000ea20000000800 */
[----:B------:R-:W-:Y:S01]  /*16a0*/  PLOP3.LUT P1, PT, PT, PT, UP2, 0x80, 0x8 ;  /* 0x000000000008781c */ /* 0x000fe20003f2f028 */
[----:B------:R-:W-:Y:S01]  /*16b0*/  HFMA2 R12, -RZ, RZ, 0, 0 ;  /* 0x00000000ff0c7431 */ /* 0x000fe200000001ff */
[----:B------:R-:W-:Y:S01]  /*16c0*/  ISETP.EQ.OR P4, PT, R2, RZ, P5 ;  /* 0x000000ff0200720c */ /* 0x000fe20002f82670 */
[----:B------:R-:W-:Y:S01]  /*16d0*/  IMAD.MOV.U32 R15, RZ, RZ, 0x1 ;  /* 0x00000001ff0f7424 */ /* 0x000fe200078e00ff */
[----:B------:R-:W-:Y:S01]  /*16e0*/  PLOP3.LUT P1, PT, P1, PT, PT, 0x8, 0x80 ;  /* 0x000000000080781c */ /* 0x000fe20000f2e170 */
[----:B------:R-:W-:Y:S01]  /*16f0*/  IMAD.MOV.U32 R14, RZ, RZ, RZ ;  /* 0x000000ffff0e7224 */ /* 0x000fe200078e00ff */
[----:B------:R-:W-:Y:S01]  /*1700*/  MOV R8, 0x1 ;  /* 0x0000000100087802 */ /* 0x000fe20000000f00 */
[----:B------:R-:W4:Y:S01]  /*1710*/  LDC R0, c[0x0][0x374] ;  /* 0x0000dd00ff007b82 */ /* 0x000f220000000800 */
[----:B------:R-:W-:Y:S01]  /*1720*/  IMAD.MOV.U32 R10, RZ, RZ, RZ ;  /* 0x000000ffff0a7224 */ /* 0x000fe200078e00ff */
[----:B------:R-:W2:Y:S01]  /*1730*/  LDCU.64 UR24, c[0x0][0x348] ;  /* 0x00006900ff1877ac */ /* 0x000ea20008000a00 */
[----:B------:R-:W-:Y:S01]  /*1740*/  UMOV UR13, URZ ;  /* 0x000000ff000d7c82 */ /* 0x000fe20008000000 */
[----:B-1----:R-:W-:-:S04]  /*1750*/  UIADD3 UR5, UPT, UPT, UR15, 0x1f, URZ ;  /* 0x0000001f0f057890 */ /* 0x002fc8000fffe0ff */
[----:B------:R-:W-:-:S04]  /*1760*/  USHF.R.S32.HI UR4, URZ, 0x1f, UR5 ;  /* 0x0000001fff047899 */ /* 0x000fc80008011405 */
[----:B------:R-:W-:-:S04]  /*1770*/  ULEA.HI UR4, UR4, UR5, URZ, 0x5 ;  /* 0x0000000504047291 */ /* 0x000fc8000f8f28ff */
[----:B------:R-:W-:Y:S02]  /*1780*/  USHF.R.S32.HI UR22, URZ, 0x5, UR4 ;  /* 0x00000005ff167899 */ /* 0x000fe40008011404 */
[----:B------:R-:W-:Y:S02]  /*1790*/  UIADD3 UR4, UPT, UPT, UR15, -0x1, URZ ;  /* 0xffffffff0f047890 */ /* 0x000fe4000fffe0ff */
[----:B------:R-:W-:Y:S02]  /*17a0*/  UISETP.LT.U32.AND UP0, UPT, UR22, 0x1c, UPT ;  /* 0x0000001c1600788c */ /* 0x000fe4000bf01070 */
[----:B------:R-:W-:Y:S02]  /*17b0*/  UISETP.GE.U32.AND UP1, UPT, UR4, -0x3f, UPT ;  /* 0xffffffc10400788c */ /* 0x000fe4000bf26070 */
[----:B------:R-:W-:Y:S02]  /*17c0*/  USEL UR21, UR22, 0x1c, UP0 ;  /* 0x0000001c16157887 */ /* 0x000fe40008000000 */
[----:B------:R-:W-:-:S02]  /*17d0*/  UIADD3 UR15, UPT, UPT, UR15, 0x3e, URZ ;  /* 0x0000003e0f0f7890 */ /* 0x000fc4000fffe0ff */
[----:B------:R-:W-:Y:S02]  /*17e0*/  UIADD3 UR7, UPT, UPT, UR21, -0x1, URZ ;  /* 0xffffffff15077890 */ /* 0x000fe4000fffe0ff */
[----:B------:R-:W-:-:S03]  /*17f0*/  UIADD3 UR14, UPT, UPT, UR22, -UR21, URZ ;  /* 0x80000015160e7290 */ /* 0x000fc6000fffe0ff */
[----:B------:R-:W-:-:S04]  /*1800*/  @UP1 UIADD3 UR7, UPT, UPT, UR21, URZ, URZ ;  /* 0x000000ff15071290 */ /* 0x000fc8000fffe0ff */
[----:B--2---:R-:W-:-:S12]  /*1810*/  UIADD3 UR7, UPT, UPT, UR7, 0x1, URZ ;  /* 0x0000000107077890 */ /* 0x004fd8000fffe0ff */
.L_x_36:
[----:B------:R-:W-:Y:S01]  /*1820*/  UISETP.NE.AND UP0, UPT, UR37, URZ, UPT ;  /* 0x000000ff2500728c */ /* 0x000fe2000bf05270 */
[----:B------:R-:W1:Y:S08]  /*1830*/  S2UR UR37, SR_CgaCtaId ;  /* 0x00000000002579c3 */ /* 0x000e700000008800 */
[----:B------:R-:W-:Y:S05]  /*1840*/  BRA.U UP0, `(.L_x_19) ;  /* 0x0000000100347547 */ /* 0x000fea000b800000 */
[----:B------:R-:W2:Y:S01]  /*1850*/  S2R R2, SR_CgaCtaId ;  /* 0x0000000000027919 */ /* 0x000ea20000008800 */
[----:B------:R-:W-:-:S04]  /*1860*/  MOV R3, 0x400 ;  /* 0x0000040000037802 */ /* 0x000fc80000000f00 */
[----:B--2---:R-:W-:Y:S02]  /*1870*/  LEA R3, R2, R3, 0x18 ;  /* 0x0000000302037211 */ /* 0x004fe400078ec0ff */
[----:B------:R-:W-:-:S03]  /*1880*/  SHF.L.U32 R2, R8, 0x1f, RZ ;  /* 0x0000001f08027819 */ /* 0x000fc600000006ff */
[----:B------:R-:W-:-:S04]  /*1890*/  IMAD R3, R10, 0x8, R3 ;  /* 0x000000080a037824 */ /* 0x000fc800078e0203 */
[----:B------:R-:W2:Y:S02]  /*18a0*/  SYNCS.PHASECHK.TRANS64.TRYWAIT P0, [R3+URZ+0x250], R2 ;  /* 0x00025002030075a7 */ /* 0x000ea400080011ff */
[----:B--2---:R-:W-:Y:S05]  /*18b0*/  @!P0 BRA `(.L_x_20) ;  /* 0x0000006c008c8947 */ /* 0x004fea0003800000 */
.L_x_122:
[----:B------:R-:W-:Y:S01]  /*18c0*/  VIADD R10, R10, 0x1 ;  /* 0x000000010a0a7836 */ /* 0x000fe20000000000 */
[----:B------:R2:W-:Y:S04]  /*18d0*/  SYNCS.ARRIVE.TRANS64.A1T0 RZ, [R3+URZ+0x240], RZ ;  /* 0x000240ff03ff79a7 */ /* 0x0005e800081000ff */
[----:B------:R-:W-:-:S04]  /*18e0*/  ISETP.NE.AND P0, PT, R10, 0x2, PT ;  /* 0x000000020a00780c */ /* 0x000fc80003f05270 */
[----:B------:R-:W-:Y:S02]  /*18f0*/  SEL R10, R10, RZ, P0 ;  /* 0x000000ff0a0a7207 */ /* 0x000fe40000000000 */
[----:B--2---:R-:W-:-:S04]  /*1900*/  SEL R3, RZ, 0x1, P0 ;  /* 0x00000001ff037807 */ /* 0x004fc80000000000 */
[----:B------:R-:W-:-:S07]  /*1910*/  LOP3.LUT R8, R8, R3, RZ, 0x3c, !PT ;  /* 0x0000000308087212 */ /* 0x000fce00078e3cff */
.L_x_19:
[----:B------:R-:W-:Y:S01]  /*1920*/  UMOV UR4, 0x400 ;  /* 0x0000040000047882 */ /* 0x000fe20000000000 */
[----:B------:R-:W-:Y:S01]  /*1930*/  SHF.L.U32 R2, R15, 0x1f, RZ ;  /* 0x0000001f0f027819 */ /* 0x000fe200000006ff */
[----:B-1----:R-:W-:Y:S01]  /*1940*/  ULEA UR4, UR37, UR4, 0x18 ;  /* 0x0000000425047291 */ /* 0x002fe2000f8ec0ff */
[----:B------:R-:W-:Y:S01]  /*1950*/  R2UR UR35, R229 ;  /* 0x00000000e52372ca */ /* 0x000fe200000e0000 */
[----:B------:R-:W-:Y:S01]  /*1960*/  UISETP.GE.U32.AND UP0, UPT, UR15, 0x3f, UPT ;  /* 0x0000003f0f00788c */ /* 0x000fe2000bf06070 */
[----:B------:R-:W-:Y:S01]  /*1970*/  R2UR UR11, R219 ;  /* 0x00000000db0b72ca */ /* 0x000fe200000e0000 */
[----:B------:R-:W-:Y:S01]  /*1980*/  ULEA UR5, UR13, UR4, 0x3 ;  /* 0x000000040d057291 */ /* 0x000fe2000f8e18ff */
[----:B------:R-:W-:-:S08]  /*1990*/  UMOV UR23, URZ ;  /* 0x000000ff00177c82 */ /* 0x000fd00008000000 */
[----:B------:R1:W2:Y:S01]  /*19a0*/  SYNCS.PHASECHK.TRANS64.TRYWAIT P0, [UR5+0xe0], R2 ;  /* 0x0000e002ff0075a7 */ /* 0x0002a20008001105 */
[----:B------:R-:W-:Y:S02]  /*19b0*/  USHF.L.U32 UR35, UR35, 0x7, URZ ;  /* 0x0000000723237899 */ /* 0x000fe400080006ff */
[----:B------:R-:W-:Y:S01]  /*19c0*/  UIMAD UR11, UR11, 0x60, URZ ;  /* 0x000000600b0b78a4 */ /* 0x000fe2000f8e02ff */
[----:B------:R-:W-:Y:S11]  /*19d0*/  BRA.U !UP0, `(.L_x_21) ;  /* 0x0000000108a87547 */ /* 0x000ff6000b800000 */
[----:B------:R-:W-:Y:S01]  /*19e0*/  UMOV UR16, URZ ;  /* 0x000000ff00107c82 */ /* 0x000fe20008000000 */
[----:B------:R-:W-:-:S05]  /*19f0*/  UMOV UR6, UR13 ;  /* 0x0000000d00067c82 */ /* 0x000fca0008000000 */
.L_x_26:
[----:B--2---:R-:W-:Y:S01]  /*1a00*/  @!P5 MOV R3, 0x1c00 ;  /* 0x00001c000003d802 */ /* 0x004fe20000000f00 */
[----:B-1----:R-:W-:Y:S01]  /*1a10*/  ULEA UR33, UR6, UR4, 0x3 ;  /* 0x0000000406217291 */ /* 0x002fe2000f8e18ff */
[----:B--2---:R-:W-:Y:S11]  /*1a20*/  @P0 BRA `(.L_x_22) ;  /* 0x00000000000c0947 */ /* 0x004ff60003800000 */
[----:B------:R-:W-:Y:S04]  /*1a30*/  SHF.L.U32 R5, R15, 0x1f, RZ ;  /* 0x0000001f0f057819 */ /* 0x000fe800000006ff */
[----:B------:R-:W2:Y:S02]  /*1a40*/  SYNCS.PHASECHK.TRANS64.TRYWAIT P0, [UR33+0xe0], R5 ;  /* 0x0000e005ff0075a7 */ /* 0x000ea40008001121 */
[----:B--2---:R-:W-:Y:S05]  /*1a50*/  @!P0 BRA `(.L_x_23) ;  /* 0x0000006c00388947 */ /* 0x004fea0003800000 */
.L_x_22:
[----:B------:R2:W-:Y:S01]  /*1a60*/  @!P5 SYNCS.ARRIVE.TRANS64 RZ, [UR33], R3 ;  /* 0x00000003ffffd9a7 */ /* 0x0005e20008000021 */
[----:B------:R-:W-:Y:S04]  /*1a70*/  BSSY.RECONVERGENT B0, `(.L_x_24) ;  /* 0x0000003000007945 */ /* 0x000fe80003800200 */
[----:B------:R-:W-:Y:S05]  /*1a80*/  @P4 BRA `(.L_x_25) ;  /* 0x0000000000044947 */ /* 0x000fea0003800000 */
[----:B------:R-:W-:Y:S05]  /*1a90*/  BPT.TRAP 0x1 ;  /* 0x000000040000795c */ /* 0x000fea0000300000 */
.L_x_25:
[----:B------:R-:W-:Y:S05]  /*1aa0*/  BSYNC.RECONVERGENT B0 ;  /* 0x0000000000007941 */ /* 0x000fea0003800200 */
.L_x_24:
[----:B------:R-:W-:Y:S02]  /*1ab0*/  UIADD3 UR13, UPT, UPT, UR6, 0x1, URZ ;  /* 0x00000001060d7890 */ /* 0x000fe4000fffe0ff */
[----:B------:R-:W-:Y:S02]  /*1ac0*/  UIADD3 UR18, UP1, UPT, UR24, 0x80, URZ ;  /* 0x0000008018127890 */ /* 0x000fe4000ff3e0ff */
[----:B------:R-:W-:Y:S02]  /*1ad0*/  UISETP.NE.AND UP0, UPT, UR13, 0x1c, UPT ;  /* 0x0000001c0d00788c */ /* 0x000fe4000bf05270 */
[----:B------:R-:W-:Y:S02]  /*1ae0*/  ULEA UR32, UR6, UR4, 0xc ;  /* 0x0000000406207291 */ /* 0x000fe4000f8e60ff */
[----:B------:R-:W-:Y:S02]  /*1af0*/  USEL UR9, URZ, 0x1, UP0 ;  /* 0x00000001ff097887 */ /* 0x000fe40008000000 */
[----:B------:R-:W-:Y:S02]  /*1b00*/  USEL UR13, UR13, URZ, UP0 ;  /* 0x000000ff0d0d7287 */ /* 0x000fe40008000000 */
[----:B------:R-:W-:Y:S02]  /*1b10*/  USHF.L.U32 UR34, UR16, 0x5, URZ ;  /* 0x0000000510227899 */ /* 0x000fe400080006ff */
[----:B------:R-:W-:Y:S01]  /*1b20*/  ULEA UR8, UR13, UR4, 0x3 ;  /* 0x000000040d087291 */ /* 0x000fe2000f8e18ff */
[----:B------:R-:W-:Y:S01]  /*1b30*/  LOP3.LUT R15, R15, UR9, RZ, 0x3c, !PT ;  /* 0x000000090f0f7c12 */ /* 0x000fe2000f8e3cff */
[----:B------:R-:W-:Y:S02]  /*1b40*/  UIADD3.X UR19, UPT, UPT, URZ, UR25, URZ, UP1, !UPT ;  /* 0x00000019ff137290 */ /* 0x000fe40008ffe4ff */
[----:B------:R-:W-:Y:S01]  /*1b50*/  UIADD3 UR32, UPT, UPT, UR32, 0x6400, URZ ;  /* 0x0000640020207890 */ /* 0x000fe2000fffe0ff */
[----:B-1----:R-:W-:Y:S01]  /*1b60*/  SHF.L.U32 R2, R15, 0x1f, RZ ;  /* 0x0000001f0f027819 */ /* 0x002fe200000006ff */
[----:B------:R-:W-:Y:S02]  /*1b70*/  UIMAD UR5, UR6, 0xc00, UR4 ;  /* 0x00000c00060578a4 */ /* 0x000fe4000f8e0204 */
[----:B------:R-:W-:Y:S01]  /*1b80*/  UIADD3 UR26, UP0, UPT, UR24, 0x180, URZ ;  /* 0x00000180181a7890 */ /* 0x000fe2000ff1e0ff */
[----:B------:R1:W1:Y:S01]  /*1b90*/  SYNCS.PHASECHK.TRANS64.TRYWAIT P0, [UR8+0xe0], R2 ;  /* 0x0000e002ff0075a7 */ /* 0x0002620008001108 */
[----:B------:R-:W-:Y:S01]  /*1ba0*/  UMOV UR28, 0x0 ;  /* 0x00000000001c7882 */ /* 0x000fe20000000000 */
[----:B------:R-:W-:Y:S01]  /*1bb0*/  UMOV UR29, 0x10000000 ;  /* 0x10000000001d7882 */ /* 0x000fe20000000000 */
[----:B------:R-:W-:Y:S01]  /*1bc0*/  UIADD3 UR8, UPT, UPT, UR5, 0x22400, URZ ;  /* 0x0002240005087890 */ /* 0x000fe2000fffe0ff */
[----:B------:R1:W-:Y:S01]  /*1bd0*/  UTMALDG.3D [UR32], [UR18], desc[UR28] ;  /* 0x00001c20120075b4 */ /* 0x0003e20008011000 */
[----:B------:R-:W-:Y:S02]  /*1be0*/  UIADD3.X UR27, UPT, UPT, URZ, UR25, URZ, UP0, !UPT ;  /* 0x00000019ff1b7290 */ /* 0x000fe400087fe4ff */
[----:B------:R-:W-:Y:S01]  /*1bf0*/  UIADD3 UR16, UPT, UPT, UR16, 0x1, URZ ;  /* 0x0000000110107890 */ /* 0x000fe2000fffe0ff */
[----:B------:R-:W-:Y:S01]  /*1c00*/  UMOV UR12, UR36 ;  /* 0x00000024000c7c82 */ /* 0x000fe20008000000 */
[----:B------:R-:W-:Y:S01]  /*1c10*/  UMOV UR9, UR33 ;  /* 0x0000002100097c82 */ /* 0x000fe20008000000 */
[----:B------:R-:W-:Y:S01]  /*1c20*/  UMOV UR10, UR34 ;  /* 0x00000022000a7c82 */ /* 0x000fe20008000000 */
[----:B------:R-:W-:Y:S03]  /*1c30*/  UISETP.NE.AND UP0, UPT, UR16, UR7, UPT ;  /* 0x000000071000728c */ /* 0x000fe6000bf05270 */
[----:B------:R1:W-:Y:S01]  /*1c40*/  UTMALDG.3D [UR8], [UR26], desc[UR28] ;  /* 0x00001c081a0075b4 */ /* 0x0003e20008011000 */
[----:B------:R-:W-:Y:S01]  /*1c50*/  UMOV UR23, UR7 ;  /* 0x0000000700177c82 */ /* 0x000fe20008000000 */
[----:B------:R-:W-:Y:S04]  /*1c60*/  UMOV UR6, UR13 ;  /* 0x0000000d00067c82 */ /* 0x000fe80008000000 */
[----:B------:R-:W-:Y:S05]  /*1c70*/  BRA.U UP0, `(.L_x_26) ;  /* 0xfffffffd00607547 */ /* 0x000fea000b83ffff */
.L_x_21:
[----:B------:R-:W-:Y:S01]  /*1c80*/  ULEA UR5, UR13, UR4, 0x3 ;  /* 0x000000040d057291 */ /* 0x000fe2000f8e18ff */
[----:B-1----:R-:W-:Y:S01]  /*1c90*/  SHF.L.U32 R2, R15, 0x1f, RZ ;  /* 0x0000001f0f027819 */ /* 0x002fe200000006ff */
[----:B------:R-:W-:Y:S01]  /*1ca0*/  @!P1 SYNCS.ARRIVE.TRANS64.A1T0 RZ, [UR4+0x1d8], RZ ;  /* 0x0001d8ffffff99a7 */ /* 0x000fe20008100004 */
[----:B------:R-:W-:-:S06]  /*1cb0*/  UISETP.GT.AND UP0, UPT, UR22, UR21, UPT ;  /* 0x000000151600728c */ /* 0x000fcc000bf04270 */
[----:B--2---:R1:W2:Y:S03]  /*1cc0*/  SYNCS.PHASECHK.TRANS64.TRYWAIT P0, [UR5+0xe0], R2 ;  /* 0x0000e002ff0075a7 */ /* 0x0042a60008001105 */
[----:B------:R-:W-:Y:S05]  /*1cd0*/  BRA.U !UP0, `(.L_x_27) ;  /* 0x0000000108ac7547 */ /* 0x000fea000b800000 */
[----:B------:R-:W-:Y:S01]  /*1ce0*/  UIADD3 UR26, UPT, UPT, UR14, UR23, URZ ;  /* 0x000000170e1a7290 */ /* 0x000fe2000fffe0ff */
[----:B------:R-:W-:-:S11]  /*1cf0*/  UMOV UR6, UR13 ;  /* 0x0000000d00067c82 */ /* 0x000fd60008000000 */
.L_x_32:
[----:B--2---:R-:W-:Y:S01]  /*1d00*/  @!P5 MOV R3, 0x1c00 ;  /* 0x00001c000003d802 */ /* 0x004fe20000000f00 */
[----:B-1----:R-:W-:Y:S01]  /*1d10*/  ULEA UR17, UR6, UR4, 0x3 ;  /* 0x0000000406117291 */ /* 0x002fe2000f8e18ff */
[----:B--2---:R-:W-:Y:S11]  /*1d20*/  @P0 BRA `(.L_x_28) ;  /* 0x00000000000c0947 */ /* 0x004ff60003800000 */
[----:B------:R-:W-:Y:S04]  /*1d30*/  SHF.L.U32 R5, R15, 0x1f, RZ ;  /* 0x0000001f0f057819 */ /* 0x000fe800000006ff */
[----:B------:R-:W2:Y:S02]  /*1d40*/  SYNCS.PHASECHK.TRANS64.TRYWAIT P0, [UR17+0xe0], R5 ;  /* 0x0000e005ff0075a7 */ /* 0x000ea40008001111 */
[----:B--2---:R-:W-:Y:S05]  /*1d50*/  @!P0 BRA `(.L_x_29) ;  /* 0x0000006800908947 */ /* 0x004fea0003800000 */
.L_x_28:
[----:B------:R2:W-:Y:S01]  /*1d60*/  @!P5 SYNCS.ARRIVE.TRANS64 RZ, [UR17], R3 ;  /* 0x00000003ffffd9a7 */ /* 0x0005e20008000011 */
[----:B------:R-:W-:Y:S04]  /*1d70*/  BSSY.RECONVERGENT B0, `(.L_x_30) ;  /* 0x0000003000007945 */ /* 0x000fe80003800200 */
[----:B------:R-:W-:Y:S05]  /*1d80*/  @P4 BRA `(.L_x_31) ;  /* 0x0000000000044947 */ /* 0x000fea0003800000 */
[----:B------:R-:W-:Y:S05]  /*1d90*/  BPT.TRAP 0x1 ;  /* 0x000000040000795c */ /* 0x000fea0000300000 */
.L_x_31:
[----:B------:R-:W-:Y:S05]  /*1da0*/  BSYNC.RECONVERGENT B0 ;  /* 0x0000000000007941 */ /* 0x000fea0003800200 */
.L_x_30:
[----:B------:R-:W-:Y:S02]  /*1db0*/  UIADD3 UR13, UPT, UPT, UR6, 0x1, URZ ;  /* 0x00000001060d7890 */ /* 0x000fe4000fffe0ff */
[----:B------:R-:W-:Y:S02]  /*1dc0*/  ULEA UR16, UR6, UR4, 0xc ;  /* 0x0000000406107291 */ /* 0x000fe4000f8e60ff */
[----:B------:R-:W-:Y:S02]  /*1dd0*/  UISETP.NE.AND UP0, UPT, UR13, 0x1c, UPT ;  /* 0x0000001c0d00788c */ /* 0x000fe4000bf05270 */
[----:B------:R-:W-:Y:S02]  /*1de0*/  UIADD3 UR32, UP1, UPT, UR24, 0x80, URZ ;  /* 0x0000008018207890 */ /* 0x000fe4000ff3e0ff */
[----:B------:R-:W-:Y:S02]  /*1df0*/  USEL UR9, URZ, 0x1, UP0 ;  /* 0x00000001ff097887 */ /* 0x000fe40008000000 */
[----:B------:R-:W-:Y:S02]  /*1e00*/  USEL UR13, UR13, URZ, UP0 ;  /* 0x000000ff0d0d7287 */ /* 0x000fe40008000000 */
[----:B------:R-:W-:Y:S02]  /*1e10*/  USHF.L.U32 UR18, UR23, 0x5, URZ ;  /* 0x0000000517127899 */ /* 0x000fe400080006ff */
[----:B------:R-:W-:Y:S01]  /*1e20*/  ULEA UR8, UR13, UR4, 0x3 ;  /* 0x000000040d087291 */ /* 0x000fe2000f8e18ff */
[----:B------:R-:W-:Y:S01]  /*1e30*/  LOP3.LUT R15, R15, UR9, RZ, 0x3c, !PT ;  /* 0x000000090f0f7c12 */ /* 0x000fe2000f8e3cff */
[----:B------:R-:W-:Y:S02]  /*1e40*/  UIADD3 UR16, UPT, UPT, UR16, 0x6400, URZ ;  /* 0x0000640010107890 */ /* 0x000fe4000fffe0ff */
[----:B------:R-:W-:Y:S01]  /*1e50*/  UIADD3.X UR33, UPT, UPT, URZ, UR25, URZ, UP1, !UPT ;  /* 0x00000019ff217290 */ /* 0x000fe20008ffe4ff */
[----:B-1----:R-:W-:Y:S01]  /*1e60*/  SHF.L.U32 R2, R15, 0x1f, RZ ;  /* 0x0000001f0f027819 */ /* 0x002fe200000006ff */
[----:B------:R-:W-:Y:S02]  /*1e70*/  UIMAD UR5, UR6, 0xc00, UR4 ;  /* 0x00000c00060578a4 */ /* 0x000fe4000f8e0204 */
[----:B------:R-:W-:Y:S01]  /*1e80*/  UIADD3 UR30, UP0, UPT, UR24, 0x180, URZ ;  /* 0x00000180181e7890 */ /* 0x000fe2000ff1e0ff */
[----:B------:R1:W1:Y:S01]  /*1e90*/  SYNCS.PHASECHK.TRANS64.TRYWAIT P0, [UR8+0xe0], R2 ;  /* 0x0000e002ff0075a7 */ /* 0x0002620008001108 */
[----:B------:R-:W-:Y:S01]  /*1ea0*/  UIADD3 UR8, UPT, UPT, UR5, 0x22400, URZ ;  /* 0x0002240005087890 */ /* 0x000fe2000fffe0ff */
[----:B------:R-:W-:Y:S01]  /*1eb0*/  UMOV UR28, 0x0 ;  /* 0x00000000001c7882 */ /* 0x000fe20000000000 */
[----:B------:R-:W-:Y:S01]  /*1ec0*/  UMOV UR29, 0x10000000 ;  /* 0x10000000001d7882 */ /* 0x000fe20000000000 */
[----:B------:R-:W-:Y:S01]  /*1ed0*/  UMOV UR19, UR35 ;  /* 0x0000002300137c82 */ /* 0x000fe20008000000 */
[----:B------:R-:W-:Y:S01]  /*1ee0*/  UMOV UR20, UR36 ;  /* 0x0000002400147c82 */ /* 0x000fe20008000000 */
[----:B------:R-:W-:Y:S01]  /*1ef0*/  UIADD3.X UR31, UPT, UPT, URZ, UR25, URZ, UP0, !UPT ;  /* 0x00000019ff1f7290 */ /* 0x000fe200087fe4ff */
[----:B------:R1:W-:Y:S01]  /*1f00*/  UTMALDG.3D [UR16], [UR32], desc[UR28] ;  /* 0x00001c10200075b4 */ /* 0x0003e20008011000 */
[----:B------:R-:W-:Y:S01]  /*1f10*/  UIADD3 UR23, UPT, UPT, UR23, 0x1, URZ ;  /* 0x0000000117177890 */ /* 0x000fe2000fffe0ff */
[----:B------:R-:W-:Y:S01]  /*1f20*/  UMOV UR12, UR36 ;  /* 0x00000024000c7c82 */ /* 0x000fe20008000000 */
[----:B------:R-:W-:Y:S01]  /*1f30*/  UMOV UR9, UR17 ;  /* 0x0000001100097c82 */ /* 0x000fe20008000000 */
[----:B------:R-:W-:Y:S01]  /*1f40*/  UMOV UR10, UR18 ;  /* 0x00000012000a7c82 */ /* 0x000fe20008000000 */
[----:B------:R-:W-:Y:S03]  /*1f50*/  UISETP.NE.AND UP0, UPT, UR23, UR26, UPT ;  /* 0x0000001a1700728c */ /* 0x000fe6000bf05270 */
[----:B------:R1:W-:Y:S01]  /*1f60*/  UTMALDG.3D [UR8], [UR30], desc[UR28] ;  /* 0x00001c081e0075b4 */ /* 0x0003e20008011000 */
[----:B------:R-:W-:Y:S05]  /*1f70*/  UMOV UR6, UR13 ;  /* 0x0000000d00067c82 */ /* 0x000fea0008000000 */
[----:B------:R-:W-:Y:S05]  /*1f80*/  BRA.U UP0, `(.L_x_32) ;  /* 0xfffffffd005c7547 */ /* 0x000fea000b83ffff */
.L_x_27:
[----:B-1----:R-:W-:Y:S01]  /*1f90*/  LEA R2, R14, UR4, 0x3 ;  /* 0x000000040e027c11 */ /* 0x002fe2000f8e18ff */
[----:B------:R-:W-:Y:S01]  /*1fa0*/  NOP ;  /* 0x0000000000007918 */ /* 0x000fe20000000000 */
[----:B--2---:R-:W-:Y:S02]  /*1fb0*/  SHF.L.U32 R3, R12, 0x1f, RZ ;  /* 0x0000001f0c037819 */ /* 0x004fe400000006ff */
[----:B------:R-:W-:Y:S02]  /*1fc0*/  LEA R4, R14, UR4, 0x4 ;  /* 0x000000040e047c11 */ /* 0x000fe4000f8e20ff */
[----:B------:R-:W1:Y:S02]  /*1fd0*/  SYNCS.PHASECHK.TRANS64.TRYWAIT P0, [R2+URZ+0x1e0], R3 ;  /* 0x0001e003020075a7 */ /* 0x000e6400080011ff */
[----:B-1----:R-:W-:Y:S05]  /*1fe0*/  @!P0 BRA `(.L_x_33) ;  /* 0x0000006800048947 */ /* 0x002fea0003800000 */
.L_x_125:
[----:B------:R-:W2:Y:S01]  /*1ff0*/  LDS.128 R4, [R4+0x270] ;  /* 0x0002700004047984 */ /* 0x000ea20000000c00 */
[----:B---3--:R-:W-:Y:S01]  /*2000*/  ISETP.GE.AND P0, PT, R102, 0x1, PT ;  /* 0x000000016600780c */ /* 0x008fe20003f06270 */
[----:B-1----:R-:W-:Y:S01]  /*2010*/  VIADD R2, R2, 0x1f0 ;  /* 0x000001f002027836 */ /* 0x002fe20000000000 */
[----:B------:R-:W-:Y:S01]  /*2020*/  @!PT LDS RZ, [RZ] ;  /* 0x00000000fffff984 */ /* 0x000fe20000000800 */
[----:B------:R-:W-:Y:S01]  /*2030*/  @!PT LDS RZ, [RZ] ;  /* 0x00000000fffff984 */ /* 0x000fe20000000800 */
[----:B------:R-:W-:Y:S01]  /*2040*/  @!PT LDS RZ, [RZ] ;  /* 0x00000000fffff984 */ /* 0x000fe20000000800 */
[----:B------:R-:W-:Y:S01]  /*2050*/  @!PT LDS RZ, [RZ] ;  /* 0x00000000fffff984 */ /* 0x000fe20000000800 */
[----:B------:R1:W-:Y:S06]  /*2060*/  MEMBAR.ALL.CTA ;  /* 0x0000000000007992 */ /* 0x0003ec0000008000 */
[----:B-1----:R-:W1:Y:S01]  /*2070*/  FENCE.VIEW.ASYNC.S ;  /* 0x00000000000073c6 */ /* 0x002e620000000000 */
[----:B------:R-:W-:-:S04]  /*2080*/  PRMT R2, RZ, 0x654, R2 ;  /* 0x00000654ff027816 */ /* 0x000fc80000000002 */
[----:B-1----:R1:W-:Y:S01]  /*2090*/  SYNCS.ARRIVE.TRANS64.RED.A1T0 RZ, [R2+URZ], RZ ;  /* 0x000000ff02ff79a7 */ /* 0x0023e200081004ff */
[----:B--2---:R-:W-:-:S13]  /*20a0*/  LOP3.LUT P2, RZ, R6, 0x1, RZ, 0xc0, !PT ;  /* 0x0000000106ff7812 */ /* 0x004fda000784c0ff */
[----:B------:R-:W-:Y:S01]  /*20b0*/  @P2 SHF.R.U32.HI R3, RZ, 0x10, R5 ;  /* 0x00000010ff032819 */ /* 0x000fe20000011605 */
[----:B------:R-:W-:Y:S01]  /*20c0*/  VOTEU.ANY UP0, P2 ;  /* 0x0000000000ff7886 */ /* 0x000fe20001000100 */
[----:B------:R-:W-:Y:S02]  /*20d0*/  @P2 MOV R13, R4 ;  /* 0x00000004000d2202 */ /* 0x000fe40000000f00 */
[----:B------:R-:W-:Y:S02]  /*20e0*/  @P2 R2UR.BROADCAST UR5, R3 ;  /* 0x00000000030522ca */ /* 0x000fe400008e0000 */
[----:B------:R-:W-:-:S11]  /*20f0*/  @P2 LOP3.LUT R11, R5, 0xffff, RZ, 0xc0, !PT ;  /* 0x0000ffff050b2812 */ /* 0x000fd600078ec0ff */
[----:B------:R-:W-:Y:S01]  /*2100*/  @UP0 UMOV UR36, UR5 ;  /* 0x0000000500240c82 */ /* 0x000fe20008000000 */
[----:B-1----:R-:W-:Y:S05]  /*2110*/  @!P0 BRA `(.L_x_34) ;  /* 0x0000000000b88947 */ /* 0x002fea0003800000 */
[----:B------:R-:W4:Y:S01]  /*2120*/  LDC.64 R4, c[0x0][0xb18] ;  /* 0x0002c600ff047b82 */ /* 0x000f220000000a00 */
[----:B------:R-:W-:-:S07]  /*2130*/  ISETP.NE.AND P3, PT, R102, 0x1, PT ;  /* 0x000000016600780c */ /* 0x000fce0003f65270 */
[----:B------:R-:W1:Y:S08]  /*2140*/  LDC.64 R6, c[0x0][0xb10] ;  /* 0x0002c400ff067b82 */ /* 0x000e700000000a00 */
[----:B------:R-:W2:Y:S08]  /*2150*/  LDC R16, c[0x0][0xb20] ;  /* 0x0002c800ff107b82 */ /* 0x000eb00000000800 */
[----:B------:R-:W3:Y:S01]  /*2160*/  LDC R18, c[0x0][0xb0c] ;  /* 0x0002c300ff127b82 */ /* 0x000ee20000000800 */
[----:B----4-:R-:W-:Y:S01]  /*2170*/  IMAD.HI.U32 R17, R0, R5, RZ ;  /* 0x0000000500117227 */ /* 0x010fe200078e00ff */
[----:B------:R-:W-:-:S03]  /*2180*/  ISETP.NE.AND P0, PT, R4, 0x1, PT ;  /* 0x000000010400780c */ /* 0x000fc60003f05270 */
[----:B------:R-:W-:-:S03]  /*2190*/  IMAD.HI.U32 R5, R11, R5, RZ ;  /* 0x000000050b057227 */ /* 0x000fc600078e00ff */
[----:B------:R-:W4:Y:S01]  /*21a0*/  LDC.64 R2, c[0x0][0xb28] ;  /* 0x0002ca00ff027b82 */ /* 0x000f220000000a00 */
[----:B-1----:R-:W-:-:S04]  /*21b0*/  IMAD.HI.U32 R20, R9, R6, RZ ;  /* 0x0000000609147227 */ /* 0x002fc800078e00ff */
[----:B------:R-:W-:Y:S01]  /*21c0*/  IMAD.HI.U32 R22, R13, R6, RZ ;  /* 0x000000060d167227 */ /* 0x000fe200078e00ff */
[----:B------:R-:W-:Y:S02]  /*21d0*/  SHF.R.U32.HI R20, RZ, R7, R20 ;  /* 0x00000007ff147219 */ /* 0x000fe40000011614 */
[-C--:B--2---:R-:W-:Y:S02]  /*21e0*/  SHF.R.U32.HI R17, RZ, R16.reuse, R17 ;  /* 0x00000010ff117219 */ /* 0x084fe40000011611 */
[----:B------:R-:W-:Y:S02]  /*21f0*/  SHF.R.U32.HI R16, RZ, R16, R5 ;  /* 0x00000010ff107219 */ /* 0x000fe40000011605 */
[----:B------:R-:W-:Y:S02]  /*2200*/  SEL R17, R0, R17, !P0 ;  /* 0x0000001100117207 */ /* 0x000fe40004000000 */
[----:B------:R-:W-:Y:S02]  /*2210*/  SHF.R.U32.HI R22, RZ, R7, R22 ;  /* 0x00000007ff167219 */ /* 0x000fe40000011616 */
[----:B---3--:R-:W-:-:S02]  /*2220*/  ISETP.NE.AND P1, PT, R18, 0x1, PT ;  /* 0x000000011200780c */ /* 0x008fc40003f25270 */
[----:B------:R-:W-:Y:S02]  /*2230*/  SEL R5, R11, R16, !P0 ;  /* 0x000000100b057207 */ /* 0x000fe40004000000 */
[----:B------:R-:W-:Y:S02]  /*2240*/  SEL R19, R9, R20, !P1 ;  /* 0x0000001409137207 */ /* 0x000fe40004800000 */
[----:B------:R-:W-:Y:S01]  /*2250*/  SEL R7, R13, R22, !P1 ;  /* 0x000000160d077207 */ /* 0x000fe20004800000 */
[----:B----4-:R-:W-:-:S04]  /*2260*/  IMAD.HI.U32 R20, R17, R2, RZ ;  /* 0x0000000211147227 */ /* 0x010fc800078e00ff */
        /* <DEDUP_REMOVED lines=10> */
[----:B------:R-:W-:-:S04]  /*2310*/  @!P0 IMAD.HI.U32 R16, R7, R2, RZ ;  /* 0x0000000207108227 */ /* 0x000fc800078e00ff */
[----:B------:R-:W-:Y:S01]  /*2320*/  IMAD.MOV R2, RZ, RZ, -R6 ;  /* 0x000000ffff027224 */ /* 0x000fe200078e0a06 */
[----:B------:R-:W-:-:S03]  /*2330*/  @!P0 SHF.R.U32.HI R16, RZ, R3, R16 ;  /* 0x00000003ff108219 */ /* 0x000fc60000011610 */
[----:B------:R-:W-:Y:S01]  /*2340*/  IMAD R2, R102, R2, R5 ;  /* 0x0000000266027224 */ /* 0x000fe200078e0205 */
        /* <DEDUP_REMOVED lines=11> */
.L_x_34:
[----:B------:R-:W1:Y:S02]  /*2400*/  LDCU UR5, c[0x0][0xb30] ;  /* 0x00016600ff0577ac */ /* 0x000e640008000800 */
[----:B-1----:R-:W-:-:S09]  /*2410*/  UISETP.NE.AND UP0, UPT, UR5, 0x1, UPT ;  /* 0x000000010500788c */ /* 0x002fd2000bf05270 */
[----:B------:R-:W-:Y:S05]  /*2420*/  BRA.U UP0, `(.L_x_35) ;  /* 0x0000000100407547 */ /* 0x000fea000b800000 */
[----:B------:R-:W1:Y:S08]  /*2430*/  LDC.64 R4, c[0x0][0xb10] ;  /* 0x0002c400ff047b82 */ /* 0x000e700000000a00 */
[----:B------:R-:W2:Y:S08]  /*2440*/  LDC.64 R2, c[0x0][0xb18] ;  /* 0x0002c600ff027b82 */ /* 0x000eb00000000a00 */
[----:B------:R-:W3:Y:S08]  /*2450*/  LDC R6, c[0x0][0xb20] ;  /* 0x0002c800ff067b82 */ /* 0x000ef00000000800 */
[----:B------:R-:W4:Y:S01]  /*2460*/  LDC R16, c[0x0][0xb0c] ;  /* 0x0002c300ff107b82 */ /* 0x000f220000000800 */
[----:B-1----:R-:W-:-:S05]  /*2470*/  IMAD.HI.U32 R4, R13, R4, RZ ;  /* 0x000000040d047227 */ /* 0x002fca00078e00ff */
[----:B------:R-:W-:Y:S01]  /*2480*/  SHF.R.U32.HI R4, RZ, R5, R4 ;  /* 0x00000005ff047219 */ /* 0x000fe20000011604 */
[----:B--2---:R-:W-:Y:S01]  /*2490*/  IMAD.HI.U32 R3, R11, R3, RZ ;  /* 0x000000030b037227 */ /* 0x004fe200078e00ff */
[----:B------:R-:W-:-:S04]  /*24a0*/  ISETP.NE.AND P0, PT, R2, 0x1, PT ;  /* 0x000000010200780c */ /* 0x000fc80003f05270 */
[----:B---3--:R-:W-:-:S04]  /*24b0*/  SHF.R.U32.HI R6, RZ, R6, R3 ;  /* 0x00000006ff067219 */ /* 0x008fc80000011603 */
[----:B------:R-:W-:Y:S02]  /*24c0*/  SEL R3, R11, R6, !P0 ;  /* 0x000000060b037207 */ /* 0x000fe40004000000 */
[----:B----4-:R-:W-:-:S04]  /*24d0*/  ISETP.NE.AND P1, PT, R16, 0x1, PT ;  /* 0x000000011000780c */ /* 0x010fc80003f25270 */
[----:B------:R-:W-:-:S05]  /*24e0*/  SEL R4, R13, R4, !P1 ;  /* 0x000000040d047207 */ /* 0x000fca0004800000 */
[----:B------:R-:W-:Y:S02]  /*24f0*/  IMAD.IADD R5, R3, 0x1, -R4 ;  /* 0x0000000103057824 */ /* 0x000fe400078e0a04 */
[----:B------:R-:W-:Y:S02]  /*2500*/  IMAD.IADD R3, R4, 0x1, -R3 ;  /* 0x0000000104037824 */ /* 0x000fe400078e0a03 */
[----:B------:R-:W-:Y:S02]  /*2510*/  IMAD R13, R5, R16, R13 ;  /* 0x00000010050d7224 */ /* 0x000fe400078e020d */
[----:B------:R-:W-:-:S07]  /*2520*/  IMAD R11, R3, R2, R11 ;  /* 0x00000002030b7224 */ /* 0x000fce00078e020b */
.L_x_35:
[----:B------:R-:W-:Y:S01]  /*2530*/  VIADD R14, R14, 0x1 ;  /* 0x000000010e0e7836 */ /* 0x000fe20000000000 */
[----:B------:R-:W-:Y:S01]  /*2540*/  PLOP3.LUT P1, PT, PT, PT, PT, 0x80, 0x8 ;  /* 0x000000000008781c */ /* 0x000fe20003f2f070 */
[----:B------:R-:W-:Y:S02]  /*2550*/  IMAD.IADD R229, R13, 0x1, R228 ;  /* 0x000000010de57824 */ /* 0x000fe400078e02e4 */
[----:B------:R-:W-:Y:S01]  /*2560*/  IMAD.IADD R219, R11, 0x1, R218 ;  /* 0x000000010bdb7824 */ /* 0x000fe200078e02da */
[----:B------:R-:W-:-:S04]  /*2570*/  ISETP.NE.AND P0, PT, R14, 0x2, PT ;  /* 0x000000020e00780c */ /* 0x000fc80003f05270 */
[----:B------:R-:W-:Y:S02]  /*2580*/  SEL R3, RZ, 0x1, P0 ;  /* 0x00000001ff037807 */ /* 0x000fe40000000000 */
[----:B------:R-:W-:Y:S02]  /*2590*/  SEL R14, R14, RZ, P0 ;  /* 0x000000ff0e0e7207 */ /* 0x000fe40000000000 */
[----:B------:R-:W-:Y:S01]  /*25a0*/  LOP3.LUT R12, R12, R3, RZ, 0x3c, !PT ;  /* 0x000000030c0c7212 */ /* 0x000fe200078e3cff */
[----:B------:R-:W-:Y:S06]  /*25b0*/  @P2 BRA `(.L_x_36) ;  /* 0xfffffff000982947 */ /* 0x000fec000383ffff */
[----:B------:R-:W-:Y:S01]  /*25c0*/  UIADD3 UR4, UPT, UPT, UR4, 0xe0, URZ ;  /* 0x000000e004047890 */ /* 0x000fe2000fffe0ff */
[----:B------:R-:W-:-:S03]  /*25d0*/  SHF.L.U32 R3, R15, 0x1f, RZ ;  /* 0x0000001f0f037819 */ /* 0x000fc600000006ff */
[----:B------:R-:W-:-:S09]  /*25e0*/  ULEA UR5, UR13, UR4, 0x3 ;  /* 0x000000040d057291 */ /* 0x000fd2000f8e18ff */
[----:B------:R-:W1:Y:S02]  /*25f0*/  SYNCS.PHASECHK.TRANS64.TRYWAIT P0, [UR5], R3 ;  /* 0x00000003ff0075a7 */ /* 0x000e640008001105 */
[----:B-1----:R-:W-:Y:S05]  /*2600*/  @!P0 BRA `(.L_x_37) ;  /* 0x0000006000908947 */ /* 0x002fea0003800000 */
.L_x_127:
[----:B------:R-:W-:-:S04]  /*2610*/  UIADD3 UR6, UPT, UPT, UR13, 0x1, URZ ;  /* 0x000000010d067890 */ /* 0x000fc8000fffe0ff */
[----:B------:R-:W-:-:S04]  /*2620*/  UISETP.NE.AND UP0, UPT, UR6, 0x1c, UPT ;  /* 0x0000001c0600788c */ /* 0x000fc8000bf05270 */
[----:B------:R-:W-:Y:S02]  /*2630*/  USEL UR7, URZ, 0x1, UP0 ;  /* 0x00000001ff077887 */ /* 0x000fe40008000000 */
[----:B------:R-:W-:-:S04]  /*2640*/  USEL UR6, UR6, URZ, UP0 ;  /* 0x000000ff06067287 */ /* 0x000fc80008000000 */
[----:B------:R-:W-:Y:S01]  /*2650*/  ULEA UR5, UR6, UR4, 0x3 ;  /* 0x0000000406057291 */ /* 0x000fe2000f8e18ff */
[----:B------:R-:W-:-:S04]  /*2660*/  LOP3.LUT R2, R15, UR7, RZ, 0x3c, !PT ;  /* 0x000000070f027c12 */ /* 0x000fc8000f8e3cff */
[----:B-1----:R-:W-:-:S04]  /*2670*/  SHF.L.U32 R3, R2, 0x1f, RZ ;  /* 0x0000001f02037819 */ /* 0x002fc800000006ff */
[----:B------:R-:W1:Y:S02]  /*2680*/  SYNCS.PHASECHK.TRANS64.TRYWAIT P0, [UR5], R3 ;  /* 0x00000003ff0075a7 */ /* 0x000e640008001105 */
[----:B-1----:R-:W-:Y:S05]  /*2690*/  @!P0 BRA `(.L_x_38) ;  /* 0x0000006000848947 */ /* 0x002fea0003800000 */
.L_x_129:
        /* <DEDUP_REMOVED lines=9> */
.L_x_131:
        /* <DEDUP_REMOVED lines=9> */
.L_x_133:
        /* <DEDUP_REMOVED lines=9> */
.L_x_135:
        /* <DEDUP_REMOVED lines=9> */
.L_x_137:
        /* <DEDUP_REMOVED lines=9> */
.L_x_139:
        /* <DEDUP_REMOVED lines=9> */
.L_x_141:
        /* <DEDUP_REMOVED lines=9> */
.L_x_143:
        /* <DEDUP_REMOVED lines=9> */
.L_x_145:
        /* <DEDUP_REMOVED lines=9> */
.L_x_147:
        /* <DEDUP_REMOVED lines=9> */
.L_x_149:
        /* <DEDUP_REMOVED lines=9> */
.L_x_151:
        /* <DEDUP_REMOVED lines=9> */
.L_x_153:
        /* <DEDUP_REMOVED lines=9> */
.L_x_155:
        /* <DEDUP_REMOVED lines=9> */
.L_x_157:
        /* <DEDUP_REMOVED lines=9> */
.L_x_159:
        /* <DEDUP_REMOVED lines=9> */
.L_x_161:
        /* <DEDUP_REMOVED lines=9> */
.L_x_163:
        /* <DEDUP_REMOVED lines=9> */
.L_x_165:
        /* <DEDUP_REMOVED lines=9> */
.L_x_167:
        /* <DEDUP_REMOVED lines=9> */
.L_x_169:
        /* <DEDUP_REMOVED lines=9> */
.L_x_171:
        /* <DEDUP_REMOVED lines=9> */
.L_x_173:
        /* <DEDUP_REMOVED lines=9> */
.L_x_175:
        /* <DEDUP_REMOVED lines=9> */
.L_x_177:
        /* <DEDUP_REMOVED lines=9> */
.L_x_179:
[----:B------:R-:W-:-:S04]  /*34b0*/  UIADD3 UR6, UPT, UPT, UR6, 0x1, URZ ;  /* 0x0000000106067890 */ /* 0x000fc8000fffe0ff */
[----:B------:R-:W-:-:S04]  /*34c0*/  UISETP.NE.AND UP0, UPT, UR6, 0x1c, UPT ;  /* 0x0000001c0600788c */ /* 0x000fc8000bf05270 */
[----:B------:R-:W-:Y:S02]  /*34d0*/  USEL UR5, URZ, 0x1, UP0 ;  /* 0x00000001ff057887 */ /* 0x000fe40008000000 */
[----:B------:R-:W-:-:S04]  /*34e0*/  USEL UR6, UR6, URZ, UP0 ;  /* 0x000000ff06067287 */ /* 0x000fc80008000000 */
[----:B------:R-:W-:Y:S01]  /*34f0*/  ULEA UR6, UR6, UR4, 0x3 ;  /* 0x0000000406067291 */ /* 0x000fe2000f8e18ff */
[----:B-1----:R-:W-:-:S04]  /*3500*/  LOP3.LUT R3, R2, UR5, RZ, 0x3c, !PT ;  /* 0x0000000502037c12 */ /* 0x002fc8000f8e3cff */
[----:B------:R-:W-:Y:S01]  /*3510*/  SHF.L.U32 R3, R3, 0x1f, RZ ;  /* 0x0000001f03037819 */ /* 0x000fe200000006ff */
[----:B----4-:R-:W-:-:S07]  /*3520*/  IMAD.U32 R0, RZ, RZ, UR6 ;  /* 0x00000006ff007e24 */ /* 0x010fce000f8e00ff */
.L_x_64:
[----:B-1----:R1:W2:Y:S02]  /*3530*/  SYNCS.PHASECHK.TRANS64.TRYWAIT P0, [R0+URZ], R3 ;  /* 0x00000003000075a7 */ /* 0x0022a400080011ff */
[----:B--2---:R-:W-:Y:S05]  /*3540*/  @!P0 NANOSLEEP.SYNCS 0x989680 ;  /* 0x009896800000895d */ /* 0x004fea0003900000 */
[----:B------:R-:W2:Y:S02]  /*3550*/  @!P0 SYNCS.PHASECHK.TRANS64 P0, [R0+URZ], R3 ;  /* 0x00000003000085a7 */ /* 0x000ea400080010ff */
[----:B--2---:R-:W-:Y:S05]  /*3560*/  @P0 EXIT ;  /* 0x000000000000094d */ /* 0x004fea0003800000 */
[----:B------:R-:W-:Y:S05]  /*3570*/  BRA `(.L_x_64) ;  /* 0xfffffffc00ec7947 */ /* 0x000fea000383ffff */
.L_x_18:
[----:B------:R-:W-:-:S04]  /*3580*/  UISETP.NE.AND UP1, UPT, UR37, URZ, UPT ;  /* 0x000000ff2500728c */ /* 0x000fc8000bf25270 */
[----:B------:R-:W-:-:S09]  /*3590*/  UISETP.NE.OR UP1, UPT, UR8, 0x1, UP1 ;  /* 0x000000010800788c */ /* 0x000fd20008f25670 */
[----:B------:R-:W-:Y:S05]  /*35a0*/  BRA.U UP1, `(.L_x_65) ;  /* 0x0000000501487547 */ /* 0x000fea000b800000 */
[----:B------:R-:W-:Y:S01]  /*35b0*/  ISETP.NE.AND P2, PT, R2, RZ, PT ;  /* 0x000000ff0200720c */ /* 0x000fe20003f45270 */
[----:B------:R-:W-:Y:S01]  /*35c0*/  IMAD.MOV.U32 R12, RZ, RZ, 0x1 ;  /* 0x00000001ff0c7424 */ /* 0x000fe200078e00ff */
[----:B------:R-:W-:Y:S02]  /*35d0*/  CS2R R10, SRZ ;  /* 0x00000000000a7805 */ /* 0x000fe4000001ff00 */
[----:B------:R-:W-:Y:S01]  /*35e0*/  CS2R R8, SRZ ;  /* 0x0000000000087805 */ /* 0x000fe2000001ff00 */
[----:B------:R-:W-:Y:S01]  /*35f0*/  UMOV UR4, 0x400 ;  /* 0x0000040000047882 */ /* 0x000fe20000000000 */
[----:B------:R-:W-:Y:S01]  /*3600*/  UMOV UR6, URZ ;  /* 0x000000ff00067c82 */ /* 0x000fe20008000000 */
[----:B------:R-:W-:-:S12]  /*3610*/  ULEA UR37, UR37, UR4, 0x18 ;  /* 0x0000000425257291 */ /* 0x000fd8000f8ec0ff */
.L_x_69:
[----:B------:R-:W-:Y:S02]  /*3620*/  LEA R0, R8, UR37, 0x3 ;  /* 0x0000002508007c11 */ /* 0x000fe4000f8e18ff */
[----:B------:R-:W-:-:S03]  /*3630*/  SHF.L.U32 R5, R9, 0x1f, RZ ;  /* 0x0000001f09057819 */ /* 0x000fc600000006ff */
[----:B------:R-:W-:Y:S01]  /*3640*/  VIADD R4, R0, 0x250 ;  /* 0x0000025000047836 */ /* 0x000fe20000000000 */
[----:B------:R-:W1:Y:S02]  /*3650*/  SYNCS.PHASECHK.TRANS64.TRYWAIT P0, [R0+URZ+0x240], R5 ;  /* 0x00024005000075a7 */ /* 0x000e6400080011ff */
[----:B-1----:R-:W-:Y:S05]  /*3660*/  @!P0 BRA `(.L_x_66) ;  /* 0x0000005c00008947 */ /* 0x002fea0003800000 */
.L_x_180:
[----:B------:R-:W-:Y:S01]  /*3670*/  ULEA UR5, UR6, UR37, 0x3 ;  /* 0x0000002506057291 */ /* 0x000fe2000f8e18ff */
[----:B------:R-:W-:Y:S02]  /*3680*/  PRMT R4, RZ, 0x654, R4 ;  /* 0x00000654ff047816 */ /* 0x000fe40000000004 */
[----:B-1----:R-:W-:Y:S01]  /*3690*/  SHF.L.U32 R5, R12, 0x1f, RZ ;  /* 0x0000001f0c057819 */ /* 0x002fe200000006ff */
[----:B------:R-:W-:Y:S01]  /*36a0*/  UIADD3 UR4, UPT, UPT, UR5, 0x1e0, URZ ;  /* 0x000001e005047890 */ /* 0x000fe2000fffe0ff */
[----:B------:R1:W-:Y:S05]  /*36b0*/  SYNCS.ARRIVE.TRANS64.RED.A1T0 RZ, [R4+URZ], RZ ;  /* 0x000000ff04ff79a7 */ /* 0x0003ea00081004ff */
[----:B------:R-:W-:Y:S01]  /*36c0*/  IMAD.U32 R7, RZ, RZ, UR4 ;  /* 0x00000004ff077e24 */ /* 0x000fe2000f8e00ff */
[----:B------:R-:W2:Y:S04]  /*36d0*/  SYNCS.PHASECHK.TRANS64.TRYWAIT P0, [UR5+0x1f0], R5 ;  /* 0x0001f005ff0075a7 */ /* 0x000ea80008001105 */
[----:B------:R-:W-:Y:S01]  /*36e0*/  PRMT R6, R2, 0x654, R7 ;  /* 0x0000065402067816 */ /* 0x000fe20000000007 */
[----:B-1----:R-:W-:Y:S01]  /*36f0*/  @!P2 IMAD.MOV.U32 R4, RZ, RZ, 0x10 ;  /* 0x00000010ff04a424 */ /* 0x002fe200078e00ff */
[----:B--2---:R-:W-:Y:S06]  /*3700*/  @!P0 BRA `(.L_x_67) ;  /* 0x0000005800ec8947 */ /* 0x004fec0003800000 */
.L_x_182:
[----:B------:R-:W-:Y:S01]  /*3710*/  ULEA UR4, UR6, UR37, 0x4 ;  /* 0x0000002506047291 */ /* 0x000fe2000f8e20ff */
[----:B------:R-:W-:Y:S01]  /*3720*/  SEL R3, R6, R3, !P2 ;  /* 0x0000000306037207 */ /* 0x000fe20005000000 */
[----:B------:R-:W-:Y:S01]  /*3730*/  UIADD3 UR5, UPT, UPT, UR5, 0x1e0, URZ ;  /* 0x000001e005057890 */ /* 0x000fe2000fffe0ff */
[----:B-1----:R-:W-:Y:S01]  /*3740*/  LEA R0, R11, UR37, 0x3 ;  /* 0x000000250b007c11 */ /* 0x002fe2000f8e18ff */
[----:B------:R-:W-:Y:S01]  /*3750*/  UIADD3 UR4, UPT, UPT, UR4, 0x270, URZ ;  /* 0x0000027004047890 */ /* 0x000fe2000fffe0ff */
[----:B------:R-:W-:Y:S01]  /*3760*/  SHF.L.U32 R5, R10, 0x1f, RZ ;  /* 0x0000001f0a057819 */ /* 0x000fe200000006ff */
[----:B------:R1:W-:Y:S01]  /*3770*/  @!P2 SYNCS.ARRIVE.TRANS64.RED RZ, [R3+URZ], R4 ;  /* 0x0000000403ffa9a7 */ /* 0x0003e200080004ff */
[----:B------:R-:W-:Y:S01]  /*3780*/  UIADD3 UR6, UPT, UPT, UR6, 0x1, URZ ;  /* 0x0000000106067890 */ /* 0x000fe2000fffe0ff */
[----:B------:R-:W-:-:S03]  /*3790*/  VIADD R8, R8, 0x1 ;  /* 0x0000000108087836 */ /* 0x000fc60000000000 */
[----:B------:R-:W-:Y:S02]  /*37a0*/  UISETP.NE.AND UP0, UPT, UR6, 0x2, UPT ;  /* 0x000000020600788c */ /* 0x000fe4000bf05270 */
[----:B------:R-:W-:Y:S06]  /*37b0*/  UGETNEXTWORKID.BROADCAST [UR4], [UR5] ;  /* 0x00000000040073ca */ /* 0x000fec0008000100 */
[----:B------:R-:W-:Y:S01]  /*37c0*/  USEL UR4, URZ, 0x1, UP0 ;  /* 0x00000001ff047887 */ /* 0x000fe20008000000 */
[----:B------:R-:W-:Y:S01]  /*37d0*/  ISETP.NE.AND P0, PT, R8, 0x2, PT ;  /* 0x000000020800780c */ /* 0x000fe20003f05270 */
[----:B------:R-:W-:Y:S01]  /*37e0*/  USEL UR6, UR6, URZ, UP0 ;  /* 0x000000ff06067287 */ /* 0x000fe20008000000 */
[----:B------:R-:W2:Y:S03]  /*37f0*/  SYNCS.PHASECHK.TRANS64.TRYWAIT P1, [R0+URZ+0x1e0], R5 ;  /* 0x0001e005000075a7 */ /* 0x000ea600080211ff */
[----:B------:R-:W-:Y:S01]  /*3800*/  LOP3.LUT R12, R12, UR4, RZ, 0x3c, !PT ;  /* 0x000000040c0c7c12 */ /* 0x000fe2000f8e3cff */
[----:B-12---:R-:W-:Y:S07]  /*3810*/  @!P1 BRA `(.L_x_68) ;  /* 0x0000005800c09947 */ /* 0x006fee0003800000 */
.L_x_183:
[C---:B------:R-:W-:Y:S01]  /*3820*/  LEA R4, R11.reuse, UR37, 0x4 ;  /* 0x000000250b047c11 */ /* 0x040fe2000f8e20ff */
[----:B-1----:R-:W-:Y:S01]  /*3830*/  VIADD R0, R0, 0x1f0 ;  /* 0x000001f000007836 */ /* 0x002fe20000000000 */
[----:B------:R-:W-:Y:S01]  /*3840*/  SEL R8, R8, RZ, P0 ;  /* 0x000000ff08087207 */ /* 0x000fe20000000000 */
[----:B------:R-:W-:-:S03]  /*3850*/  VIADD R11, R11, 0x1 ;  /* 0x000000010b0b7836 */ /* 0x000fc60000000000 */
[----:B------:R-:W1:Y:S01]  /*3860*/  LDS.128 R4, [R4+0x270] ;  /* 0x0002700004047984 */ /* 0x000e620000000c00 */
[----:B------:R-:W-:Y:S02]  /*3870*/  PRMT R0, RZ, 0x654, R0 ;  /* 0x00000654ff007816 */ /* 0x000fe40000000000 */
[C---:B------:R-:W-:Y:S01]  /*3880*/  ISETP.NE.AND P1, PT, R11.reuse, 0x2, PT ;  /* 0x000000020b00780c */ /* 0x040fe20003f25270 */
[----:B------:R-:W-:Y:S01]  /*3890*/  @!PT LDS RZ, [RZ] ;  /* 0x00000000fffff984 */ /* 0x000fe20000000800 */
[----:B------:R-:W-:Y:S01]  /*38a0*/  @!PT LDS RZ, [RZ] ;  /* 0x00000000fffff984 */ /* 0x000fe20000000800 */
[----:B------:R-:W-:Y:S01]  /*38b0*/  @!PT LDS RZ, [RZ] ;  /* 0x00000000fffff984 */ /* 0x000fe20000000800 */
[----:B------:R-:W-:Y:S01]  /*38c0*/  @!PT LDS RZ, [RZ] ;  /* 0x00000000fffff984 */ /* 0x000fe20000000800 */
[----:B------:R2:W-:Y:S06]  /*38d0*/  MEMBAR.ALL.CTA ;  /* 0x0000000000007992 */ /* 0x0005ec0000008000 */
[----:B--2---:R-:W2:Y:S01]  /*38e0*/  FENCE.VIEW.ASYNC.S ;  /* 0x00000000000073c6 */ /* 0x004ea20000000000 */
[----:B------:R-:W-:Y:S01]  /*38f0*/  SEL R11, R11, RZ, P1 ;  /* 0x000000ff0b0b7207 */ /* 0x000fe20000800000 */
[----:B--2---:R2:W-:Y:S01]  /*3900*/  SYNCS.ARRIVE.TRANS64.RED.A1T0 RZ, [R0+URZ], RZ ;  /* 0x000000ff00ff79a7 */ /* 0x0045e200081004ff */
[----:B-1----:R-:W-:-:S02]  /*3910*/  LOP3.LUT P3, RZ, R6, 0x1, RZ, 0xc0, !PT ;  /* 0x0000000106ff7812 */ /* 0x002fc4000786c0ff */
[----:B------:R-:W-:-:S04]  /*3920*/  SEL R5, RZ, 0x1, P1 ;  /* 0x00000001ff057807 */ /* 0x000fc80000800000 */
[----:B------:R-:W-:Y:S02]  /*3930*/  LOP3.LUT R10, R10, R5, RZ, 0x3c, !PT ;  /* 0x000000050a0a7212 */ /* 0x000fe400078e3cff */
[----:B--2---:R-:W-:-:S04]  /*3940*/  SEL R0, RZ, 0x1, P0 ;  /* 0x00000001ff007807 */ /* 0x004fc80000000000 */
[----:B------:R-:W-:Y:S01]  /*3950*/  LOP3.LUT R9, R9, R0, RZ, 0x3c, !PT ;  /* 0x0000000009097212 */ /* 0x000fe200078e3cff */
[----:B------:R-:W-:Y:S06]  /*3960*/  @P3 BRA `(.L_x_69) ;  /* 0xfffffffc002c3947 */ /* 0x000fec000383ffff */
[----:B------:R-:W-:Y:S01]  /*3970*/  ULEA UR5, UR6, UR37, 0x3 ;  /* 0x0000002506057291 */ /* 0x000fe2000f8e18ff */
[----:B------:R-:W-:-:S08]  /*3980*/  SHF.L.U32 R3, R12, 0x1f, RZ ;  /* 0x0000001f0c037819 */ /* 0x000fd000000006ff */
[----:B------:R-:W1:Y:S02]  /*3990*/  SYNCS.PHASECHK.TRANS64 P0, [UR5+0x1f0], R3 ;  /* 0x0001f003ff0075a7 */ /* 0x000e640008001005 */
[----:B-1----:R-:W-:Y:S05]  /*39a0*/  @P0 BRA `(.L_x_70) ;  /* 0x0000000000080947 */ /* 0x002fea0003800000 */
[----:B------:R-:W1:Y:S02]  /*39b0*/  SYNCS.PHASECHK.TRANS64.TRYWAIT P0, [UR5+0x1f0], R3 ;  /* 0x0001f003ff0075a7 */ /* 0x000e640008001105 */
[----:B-1----:R-:W-:Y:S05]  /*39c0*/  @!P0 BRA `(.L_x_71) ;  /* 0x0000005800688947 */ /* 0x002fea0003800000 */
.L_x_70:
[----:B------:R-:W-:-:S04]  /*39d0*/  UIADD3 UR4, UPT, UPT, UR6, 0x1, URZ ;  /* 0x0000000106047890 */ /* 0x000fc8000fffe0ff */
[----:B------:R-:W-:-:S04]  /*39e0*/  UISETP.NE.AND UP0, UPT, UR4, 0x2, UPT ;  /* 0x000000020400788c */ /* 0x000fc8000bf05270 */
[----:B------:R-:W-:Y:S02]  /*39f0*/  USEL UR7, URZ, 0x1, UP0 ;  /* 0x00000001ff077887 */ /* 0x000fe40008000000 */
[----:B------:R-:W-:-:S04]  /*3a00*/  USEL UR4, UR4, URZ, UP0 ;  /* 0x000000ff04047287 */ /* 0x000fc80008000000 */
[----:B------:R-:W-:Y:S01]  /*3a10*/  ULEA UR4, UR4, UR37, 0x3 ;  /* 0x0000002504047291 */ /* 0x000fe2000f8e18ff */
[----:B-1----:R-:W-:-:S04]  /*3a20*/  LOP3.LUT R3, R12, UR7, RZ, 0x3c, !PT ;  /* 0x000000070c037c12 */ /* 0x002fc8000f8e3cff */
[----:B------:R-:W-:-:S04]  /*3a30*/  SHF.L.U32 R0, R3, 0x1f, RZ ;  /* 0x0000001f03007819 */ /* 0x000fc800000006ff */
[----:B------:R-:W1:Y:S02]  /*3a40*/  SYNCS.PHASECHK.TRANS64 P0, [UR4+0x1f0], R0 ;  /* 0x0001f000ff0075a7 */ /* 0x000e640008001004 */
[----:B-1----:R-:W-:Y:S05]  /*3a50*/  @P0 EXIT ;  /* 0x000000000000094d */ /* 0x002fea0003800000 */
[----:B------:R-:W-:Y:S02]  /*3a60*/  SHF.L.U32 R3, R3, 0x1f, RZ ;  /* 0x0000001f03037819 */ /* 0x000fe400000006ff */
[----:B------:R-:W-:-:S07]  /*3a70*/  MOV R0, UR4 ;  /* 0x0000000400007c02 */ /* 0x000fce0008000f00 */
.L_x_72:
[----:B-1----:R1:W2:Y:S02]  /*3a80*/  SYNCS.PHASECHK.TRANS64.TRYWAIT P0, [R0+URZ+0x1f0], R3 ;  /* 0x0001f003000075a7 */ /* 0x0022a400080011ff */
[----:B--2---:R-:W-:Y:S05]  /*3a90*/  @!P0 NANOSLEEP.SYNCS 0x989680 ;  /* 0x009896800000895d */ /* 0x004fea0003900000 */
[----:B------:R-:W2:Y:S02]  /*3aa0*/  @!P0 SYNCS.PHASECHK.TRANS64 P0, [R0+URZ+0x1f0], R3 ;  /* 0x0001f003000085a7 */ /* 0x000ea400080010ff */
[----:B--2---:R-:W-:Y:S05]  /*3ab0*/  @P0 EXIT ;  /* 0x000000000000094d */ /* 0x004fea0003800000 */
[----:B------:R-:W-:Y:S05]  /*3ac0*/  BRA `(.L_x_72) ;  /* 0xfffffffc00ec7947 */ /* 0x000fea000383ffff */
.L_x_65:
[----:B------:R-:W-:-:S09]  /*3ad0*/  UISETP.NE.AND UP1, UPT, UR8, URZ, UPT ;  /* 0x000000ff0800728c */ /* 0x000fd2000bf25270 */
[----:B------:R-:W-:Y:S05]  /*3ae0*/  BRA.U UP1, `(.L_x_73) ;  /* 0x0000000d01607547 */ /* 0x000fea000b800000 */
[----:B------:R-:W-:Y:S01]  /*3af0*/  UMOV UR4, 0x40 ;  /* 0x0000004000047882 */ /* 0x000fe20000000000 */
[----:B------:R-:W-:Y:S01]  /*3b00*/  NOP ;  /* 0x0000000000007918 */ /* 0x000fe20000000000 */
[----:B------:R-:W-:Y:S01]  /*3b10*/  ULEA UR4, UR37, UR4, 0x18 ;  /* 0x0000000425047291 */ /* 0x000fe2000f8ec0ff */
[----:B------:R-:W-:Y:S02]  /*3b20*/  UMOV UR5, 0x400 ;  /* 0x0000040000057882 */ /* 0x000fe40000000000 */
[----:B------:R-:W-:-:S06]  /*3b30*/  ULEA UR37, UR37, UR5, 0x18 ;  /* 0x0000000525257291 */ /* 0x000fcc000f8ec0ff */
[----:B------:R-:W1:Y:S02]  /*3b40*/  LDS.U8 R0, [UR4+0x1c] ;  /* 0x00001c04ff007984 */ /* 0x000e640008000000 */
[----:B-1----:R-:W-:-:S13]  /*3b50*/  ISETP.NE.AND P0, PT, R0, RZ, PT ;  /* 0x000000ff0000720c */ /* 0x002fda0003f05270 */
[----:B------:R-:W-:Y:S05]  /*3b60*/  @P0 BRA `(.L_x_74) ;  /* 0x0000000000580947 */ /* 0x000fea0003800000 */
[----:B------:R-:W-:-:S13]  /*3b70*/  ELECT P0, URZ, PT ;  /* 0x0000000000ff782f */ /* 0x000fda0003800000 */
[----:B------:R-:W-:Y:S05]  /*3b80*/  @!P0 BRA `(.L_x_75) ;  /* 0x0000000000608947 */ /* 0x000fea0003800000 */
[----:B------:R-:W-:Y:S01]  /*3b90*/  UMOV UR5, 0x10 ;  /* 0x0000001000057882 */ /* 0x000fe20000000000 */
[----:B------:R-:W-:Y:S01]  /*3ba0*/  HFMA2 R0, -RZ, RZ, 0, 5.9604644775390625e-08 ;  /* 0x00000001ff007431 */ /* 0x000fe200000001ff */
[----:B------:R-:W-:-:S03]  /*3bb0*/  MOV R2, 0xffff ;  /* 0x0000ffff00027802 */ /* 0x000fc60000000f00 */
[----:B------:R-:W-:Y:S04]  /*3bc0*/  DEPBAR.LE SB1, 0x36 ;  /* 0x00009d800000791a */ /* 0x000fe80000000000 */
[----:B------:R-:W1:Y:S02]  /*3bd0*/  UTCATOMSWS.FIND_AND_SET.ALIGN UP0, UR5, UR5 ;  /* 0x00000005000575e3 */ /* 0x000e640008000800 */
[----:B-1----:R-:W-:Y:S01]  /*3be0*/  MOV R3, UR5 ;  /* 0x0000000500037c02 */ /* 0x002fe20008000f00 */
[----:B------:R-:W-:Y:S06]  /*3bf0*/  BRA.U UP0, `(.L_x_76) ;  /* 0x0000000100187547 */ /* 0x000fec000b800000 */
.L_x_77:
[----:B------:R-:W-:Y:S05]  /*3c00*/  NANOSLEEP 0x64 ;  /* 0x000000640000795d */ /* 0x000fea0003800000 */
[----:B------:R-:W-:-:S05]  /*3c10*/  UMOV UR5, 0x10 ;  /* 0x0000001000057882 */ /* 0x000fca0000000000 */
[----:B------:R-:W-:Y:S04]  /*3c20*/  DEPBAR.LE SB1, 0x36 ;  /* 0x00009d800000791a */ /* 0x000fe80000000000 */
[----:B------:R-:W1:Y:S02]  /*3c30*/  UTCATOMSWS.FIND_AND_SET.ALIGN UP0, UR5, UR5 ;  /* 0x00000005000575e3 */ /* 0x000e640008000800 */
[----:B-1----:R-:W-:Y:S01]  /*3c40*/  MOV R3, UR5 ;  /* 0x0000000500037c02 */ /* 0x002fe20008000f00 */
[----:B------:R-:W-:Y:S05]  /*3c50*/  BRA.U !UP0, `(.L_x_77) ;  /* 0xfffffffd08e87547 */ /* 0x000fea000b83ffff */
.L_x_76:
[-C--:B------:R-:W-:Y:S02]  /*3c60*/  SHF.L.U32 R2, R2, R3.reuse, RZ ;  /* 0x0000000302027219 */ /* 0x080fe400000006ff */
[----:B------:R-:W-:Y:S01]  /*3c70*/  SHF.L.U32 R0, R0, R3, RZ ;  /* 0x0000000300007219 */ /* 0x000fe200000006ff */
[----:B------:R-:W-:Y:S02]  /*3c80*/  IMAD.SHL.U32 R3, R3, 0x20, RZ ;  /* 0x0000002003037824 */ /* 0x000fe400078e00ff */
[----:B------:R1:W-:Y:S04]  /*3c90*/  ATOMS.OR RZ, [UR4+0x14], R2 ;  /* 0x00001402ffff798c */ /* 0x0003e8000b000004 */
[----:B------:R1:W-:Y:S04]  /*3ca0*/  ATOMS.OR RZ, [UR4+0x18], R0 ;  /* 0x00001800ffff798c */ /* 0x0003e8000b000004 */
[----:B------:R1:W-:Y:S01]  /*3cb0*/  STS [UR37+0x290], R3 ;  /* 0x00029003ff007988 */ /* 0x0003e20008000825 */
[----:B------:R-:W-:Y:S05]  /*3cc0*/  BRA `(.L_x_75) ;  /* 0x0000000000107947 */ /* 0x000fea0003800000 */
.L_x_74:
[----:B------:R-:W-:Y:S02]  /*3cd0*/  MOV R0, 0xffffffff ;  /* 0xffffffff00007802 */ /* 0x000fe40000000f00 */
[----:B------:R-:W-:-:S03]  /*3ce0*/  MOV R2, 0x3d10 ;  /* 0x00003d1000027802 */ /* 0x000fc60000000f00 */
[----:B------:R1:W-:Y:S04]  /*3cf0*/  STS [UR37+0x290], R0 ;  /* 0x00029000ff007988 */ /* 0x0003e80008000825 */
[----:B-1-3-5:R-:W-:Y:S05]  /*3d00*/  CALL.REL.NOINC `($__internal_1_$__cuda_sm10x_tcgen05_guardrail_trap_phase_invalid_during_alloc) ;  /* 0x0000005800e47944 */ /* 0x02afea0003c00000 */
.L_x_75:
[----:B------:R-:W-:Y:S05]  /*3d10*/  WARPSYNC.ALL ;  /* 0x0000000000007948 */ /* 0x000fea0003800000 */
[----:B------:R-:W2:Y:S01]  /*3d20*/  S2UR UR9, SR_CgaCtaId ;  /* 0x00000000000979c3 */ /* 0x000ea20000008800 */
[----:B------:R-:W-:Y:S01]  /*3d30*/  UMOV UR4, 0x400 ;  /* 0x0000040000047882 */ /* 0x000fe20000000000 */
[----:B------:R-:W-:-:S06]  /*3d40*/  NOP ;  /* 0x0000000000007918 */ /* 0x000fcc0000000000 */
[----:B------:R-:W-:Y:S06]  /*3d50*/  BAR.ARV 0x6, 0xa0 ;  /* 0x0182800000007b1d */ /* 0x000fec0000002000 */
[----:B------:R-:W4:Y:S01]  /*3d60*/  LDCU UR5, c[0x0][0x38c] ;  /* 0x00007180ff0577ac */ /* 0x000f220008000800 */
[----:B------:R-:W-:Y:S01]  /*3d70*/  IMAD.MOV.U32 R11, RZ, RZ, 0x1 ;  /* 0x00000001ff0b7424 */ /* 0x000fe200078e00ff */
[----:B------:R-:W-:Y:S01]  /*3d80*/  CS2R R8, SRZ ;  /* 0x0000000000087805 */ /* 0x000fe2000001ff00 */
[----:B------:R-:W-:Y:S01]  /*3d90*/  IMAD.MOV.U32 R10, RZ, RZ, RZ ;  /* 0x000000ffff0a7224 */ /* 0x000fe200078e00ff */
[----:B------:R-:W-:Y:S01]  /*3da0*/  UMOV UR11, URZ ;  /* 0x000000ff000b7c82 */ /* 0x000fe20008000000 */
[----:B------:R-:W-:Y:S01]  /*3db0*/  UMOV UR18, URZ ;  /* 0x000000ff00127c82 */ /* 0x000fe20008000000 */
[----:B------:R-:W-:Y:S01]  /*3dc0*/  UMOV UR20, 0x0 ;  /* 0x0000000000147882 */ /* 0x000fe20000000000 */
[----:B------:R-:W-:Y:S01]  /*3dd0*/  UMOV UR21, 0x81804a0 ;  /* 0x081804a000157882 */ /* 0x000fe20000000000 */
[----:B--2---:R-:W-:Y:S01]  /*3de0*/  ULEA UR9, UR9, UR4, 0x18 ;  /* 0x0000000409097291 */ /* 0x004fe2000f8ec0ff */
[----:B------:R-:W2:Y:S03]  /*3df0*/  LDCU UR4, c[0x0][0x38c] ;  /* 0x00007180ff0477ac */ /* 0x000ea60008000800 */
[----:B------:R-:W-:-:S02]  /*3e00*/  UIADD3 UR10, UPT, UPT, UR9, 0x6400, URZ ;  /* 0x00006400090a7890 */ /* 0x000fc4000fffe0ff */
[----:B----4-:R-:W-:-:S03]  /*3e10*/  UISETP.GE.AND UP3, UPT, UR5, 0x1, UPT ;  /* 0x000000010500788c */ /* 0x010fc6000bf66270 */
[----:B-1----:R-:W1:Y:S01]  /*3e20*/  LDS R0, [UR9+0x290] ;  /* 0x00029009ff007984 */ /* 0x002e620008000800 */
[----:B------:R-:W-:-:S04]  /*3e30*/  USHF.R.U32.HI UR10, URZ, 0x4, UR10 ;  /* 0x00000004ff0a7899 */ /* 0x000fc8000801160a */
[----:B------:R-:W-:-:S04]  /*3e40*/  ULOP3.LUT UR10, UR10, 0x3fff, URZ, 0xc0, !UPT ;  /* 0x00003fff0a0a7892 */ /* 0x000fc8000f8ec0ff */
[----:B------:R-:W-:Y:S02]  /*3e50*/  ULOP3.LUT UR10, UR10, 0x10000, URZ, 0xfc, !UPT ;  /* 0x000100000a0a7892 */ /* 0x000fe4000f8efcff */
[----:B--2---:R-:W-:-:S04]  /*3e60*/  UIADD3 UR4, UPT, UPT, UR4, 0x1f, URZ ;  /* 0x0000001f04047890 */ /* 0x004fc8000fffe0ff */
[----:B------:R-:W-:-:S04]  /*3e70*/  USHF.R.S32.HI UR8, URZ, 0x1f, UR4 ;  /* 0x0000001fff087899 */ /* 0x000fc80008011404 */
[----:B------:R-:W-:Y:S02]  /*3e80*/  ULEA.HI UR8, UR8, UR4, URZ, 0x5 ;  /* 0x0000000408087291 */ /* 0x000fe4000f8f28ff */
[----:B------:R-:W-:Y:S02]  /*3e90*/  UIADD3 UR4, UPT, UPT, UR9, 0x22400, URZ ;  /* 0x0002240009047890 */ /* 0x000fe4000fffe0ff */
[----:B------:R-:W-:Y:S02]  /*3ea0*/  USHF.R.S32.HI UR8, URZ, 0x5, UR8 ;  /* 0x00000005ff087899 */ /* 0x000fe40008011408 */
[----:B------:R-:W-:Y:S02]  /*3eb0*/  USHF.R.U32.HI UR4, URZ, 0x4, UR4 ;  /* 0x00000004ff047899 */ /* 0x000fe40008011604 */
[----:B------:R-:W-:Y:S02]  /*3ec0*/  UISETP.LT.AND UP0, UPT, UR8, 0x1, UPT ;  /* 0x000000010800788c */ /* 0x000fe4000bf01270 */
[----:B------:R-:W-:-:S02]  /*3ed0*/  ULOP3.LUT UR4, UR4, 0x3fff, URZ, 0xc0, !UPT ;  /* 0x00003fff04047892 */ /* 0x000fc4000f8ec0ff */
[----:B------:R-:W-:Y:S02]  /*3ee0*/  USEL UR15, UR8, 0x1, !UP0 ;  /* 0x00000001080f7887 */ /* 0x000fe4000c000000 */
[----:B------:R-:W-:Y:S02]  /*3ef0*/  ULOP3.LUT UR4, UR4, 0x10000, URZ, 0xfc, !UPT ;  /* 0x0001000004047892 */ /* 0x000fe4000f8efcff */
[----:B------:R-:W-:Y:S01]  /*3f00*/  UIADD3 UR15, UPT, UPT, -UR15, URZ, URZ ;  /* 0x000000ff0f0f7290 */ /* 0x000fe2000fffe1ff */
[----:B-1----:R-:W-:-:S15]  /*3f10*/  R2UR UR12, R0 ;  /* 0x00000000000c72ca */ /* 0x002fde00000e0000 */
.L_x_84:
[----:B------:R-:W-:Y:S02]  /*3f20*/  LEA R0, R10, UR9, 0x3 ;  /* 0x000000090a007c11 */ /* 0x000fe4000f8e18ff */
[----:B------:R-:W-:Y:S02]  /*3f30*/  SHF.L.U32 R5, R9, 0x1f, RZ ;  /* 0x0000001f09057819 */ /* 0x000fe400000006ff */
[----:B------:R-:W-:Y:S01]  /*3f40*/  PLOP3.LUT P0, PT, PT, PT, UP3, 0x80, 0x8 ;  /* 0x000000000008781c */ /* 0x000fe20003f0f038 */
[----:B------:R-:W-:Y:S01]  /*3f50*/  VIADD R3, R0, 0x1f0 ;  /* 0x000001f000037836 */ /* 0x000fe20000000000 */
[----:B-1----:R-:W1:Y:S02]  /*3f60*/  SYNCS.PHASECHK.TRANS64.TRYWAIT P1, [R0+URZ+0x1e0], R5 ;  /* 0x0001e005000075a7 */ /* 0x002e6400080211ff */
[----:B-1--4-:R-:W-:Y:S09]  /*3f70*/  @!P1 BRA `(.L_x_78) ;  /* 0x0000005400149947 */ /* 0x012ff20003800000 */
.L_x_185:
[----:B------:R-:W-:Y:S01]  /*3f80*/  LEA R4, R10, UR9, 0x4 ;  /* 0x000000090a047c11 */ /* 0x000fe2000f8e20ff */
[----:B------:R-:W-:Y:S01]  /*3f90*/  @UP3 ULEA UR5, UR18, UR9, 0x3 ;  /* 0x0000000912053291 */ /* 0x000fe2000f8e18ff */
[----:B------:R-:W-:Y:S01]  /*3fa0*/  PLOP3.LUT P2, PT, PT, PT, PT, 0x80, 0x8 ;  /* 0x000000000008781c */ /* 0x000fe20003f4f070 */
[----:B------:R-:W-:Y:S01]  /*3fb0*/  ULEA UR14, UR11, UR9, 0x3 ;  /* 0x000000090b0e7291 */ /* 0x000fe2000f8e18ff */
[----:B------:R-:W-:Y:S02]  /*3fc0*/  PRMT R3, RZ, 0x654, R3 ;  /* 0x00000654ff037816 */ /* 0x000fe40000000003 */
[----:B-1----:R-:W1:Y:S01]  /*3fd0*/  LDS.128 R4, [R4+0x270] ;  /* 0x0002700004047984 */ /* 0x002e620000000c00 */
[----:B------:R-:W-:Y:S02]  /*3fe0*/  @P0 SHF.L.U32 R2, R8, 0x1f, RZ ;  /* 0x0000001f08020819 */ /* 0x000fe400000006ff */
[----:B------:R-:W-:Y:S01]  /*3ff0*/  SHF.L.U32 R0, R11, 0x1f, RZ ;  /* 0x0000001f0b007819 */ /* 0x000fe200000006ff */
[----:B------:R-:W-:Y:S01]  /*4000*/  @!PT LDS RZ, [RZ] ;  /* 0x00000000fffff984 */ /* 0x000fe20000000800 */
[----:B------:R-:W-:Y:S01]  /*4010*/  @!PT LDS RZ, [RZ] ;  /* 0x00000000fffff984 */ /* 0x000fe20000000800 */
[----:B------:R-:W-:Y:S01]  /*4020*/  @!PT LDS RZ, [RZ] ;  /* 0x00000000fffff984 */ /* 0x000fe20000000800 */
[----:B------:R-:W-:Y:S01]  /*4030*/  @!PT LDS RZ, [RZ] ;  /* 0x00000000fffff984 */ /* 0x000fe20000000800 */
[----:B------:R2:W-:Y:S06]  /*4040*/  MEMBAR.ALL.CTA ;  /* 0x0000000000007992 */ /* 0x0005ec0000008000 */
[----:B--2---:R-:W2:Y:S02]  /*4050*/  FENCE.VIEW.ASYNC.S ;  /* 0x00000000000073c6 */ /* 0x004ea40000000000 */
[----:B--2---:R2:W-:Y:S01]  /*4060*/  SYNCS.ARRIVE.TRANS64.RED.A1T0 RZ, [R3+URZ], RZ ;  /* 0x000000ff03ff79a7 */ /* 0x0045e200081004ff */
[----:B------:R2:W4:Y:S01]  /*4070*/  @P0 SYNCS.PHASECHK.TRANS64.TRYWAIT P2, [UR5], R2 ;  /* 0x00000002ff0005a7 */ /* 0x0005220008041105 */
[----:B-1----:R-:W-:Y:S01]  /*4080*/  LOP3.LUT P1, RZ, R6, 0x1, RZ, 0xc0, !PT ;  /* 0x0000000106ff7812 */ /* 0x002fe2000782c0ff */
[----:B------:R-:W1:Y:S02]  /*4090*/  SYNCS.PHASECHK.TRANS64.TRYWAIT P0, [UR14+0x220], R0 ;  /* 0x00022000ff0075a7 */ /* 0x000e64000800110e */
[----:B-12-4-:R-:W-:Y:S10]  /*40a0*/  @!P0 BRA `(.L_x_79) ;  /* 0x0000005000dc8947 */ /* 0x016ff40003800000 */
.L_x_187:
[----:B------:R-:W-:Y:S01]  /*40b0*/  IADD3 R10, PT, PT, R10, 0x1, RZ ;  /* 0x000000010a0a7810 */ /* 0x000fe20007ffe0ff */
[----:B------:R-:W-:Y:S06]  /*40c0*/  BRA.U !UP3, `(.L_x_80) ;  /* 0x000000010b887547 */ /* 0x000fec000b800000 */
[----:B------:R-:W-:Y:S02]  /*40d0*/  UIMAD UR13, UR11, 0x60, UR12 ;  /* 0x000000600b0d78a4 */ /* 0x000fe4000f8e020c */
[----:B------:R-:W-:Y:S01]  /*40e0*/  UPLOP3.LUT UP4, UPT, UPT, UPT, UPT, 0x40, 0x4 ;  /* 0x000000000004789c */ /* 0x000fe20003f8e870 */
[----:B------:R-:W-:Y:S01]  /*40f0*/  UMOV UR17, UR15 ;  /* 0x0000000f00117c82 */ /* 0x000fe20008000000 */
[----:B------:R-:W-:Y:S01]  /*4100*/  UMOV UR16, UR8 ;  /* 0x0000000800107c82 */ /* 0x000fe20008000000 */
[----:B------:R-:W-:-:S08]  /*4110*/  UMOV UR5, UR18 ;  /* 0x0000001200057c82 */ /* 0x000fd00008000000 */
.L_x_83:
[----:B------:R-:W-:Y:S02]  /*4120*/  UIADD3 UR17, UPT, UPT, UR17, 0x1, URZ ;  /* 0x0000000111117890 */ /* 0x000fe4000fffe0ff */
[----:B--2---:R-:W-:Y:S02]  /*4130*/  ULEA UR7, UR5, UR9, 0x3 ;  /* 0x0000000905077291 */ /* 0x004fe4000f8e18ff */
[----:B------:R-:W-:Y:S01]  /*4140*/  UISETP.NE.AND UP0, UPT, UR17, URZ, UPT ;  /* 0x000000ff1100728c */ /* 0x000fe2000bf05270 */
[----:B----4-:R-:W-:Y:S10]  /*4150*/  @P2 BRA `(.L_x_81) ;  /* 0x00000000000c2947 */ /* 0x010ff40003800000 */
[----:B-1----:R-:W-:Y:S04]  /*4160*/  SHF.L.U32 R3, R8, 0x1f, RZ ;  /* 0x0000001f08037819 */ /* 0x002fe800000006ff */
[----:B------:R-:W1:Y:S02]  /*4170*/  SYNCS.PHASECHK.TRANS64.TRYWAIT P0, [UR7], R3 ;  /* 0x00000003ff0075a7 */ /* 0x000e640008001107 */
[----:B-1----:R-:W-:Y:S05]  /*4180*/  @!P0 BRA `(.L_x_82) ;  /* 0x0000005000bc8947 */ /* 0x002fea0003800000 */
.L_x_81:
[----:B------:R-:W-:Y:S01]  /*4190*/  UISETP.NE.AND UP1, UPT, UR16, 0x1, UPT ;  /* 0x000000011000788c */ /* 0x000fe2000bf25270 */
[----:B------:R-:W-:Y:S01]  /*41a0*/  PLOP3.LUT P2, PT, PT, PT, PT, 0x80, 0x8 ;  /* 0x000000000008781c */ /* 0x000fe20003f4f070 */
[----:B------:R-:W-:Y:S02]  /*41b0*/  UIADD3 UR18, UPT, UPT, UR5, 0x1, URZ ;  /* 0x0000000105127890 */ /* 0x000fe4000fffe0ff */
[----:B------:R-:W-:Y:S02]  /*41c0*/  UIMAD UR6, UR5, 0xc0, UR4 ;  /* 0x000000c0050678a4 */ /* 0x000fe4000f8e0204 */
[----:B------:R-:W-:Y:S01]  /*41d0*/  UISETP.NE.AND UP2, UPT, UR18, 0x1c, UPT ;  /* 0x0000001c1200788c */ /* 0x000fe2000bf45270 */
[----:B------:R-:W-:Y:S01]  /*41e0*/  PLOP3.LUT P0, PT, PT, PT, UP1, 0x80, 0x8 ;  /* 0x000000000008781c */ /* 0x000fe20003f0f018 */
[----:B------:R-:W-:Y:S02]  /*41f0*/  UIADD3 UR16, UPT, UPT, UR16, -0x1, URZ ;  /* 0xffffffff10107890 */ /* 0x000fe4000fffe0ff */
[----:B------:R-:W-:Y:S02]  /*4200*/  USEL UR22, URZ, 0x1, UP2 ;  /* 0x00000001ff167887 */ /* 0x000fe40009000000 */
[----:B------:R-:W-:Y:S01]  /*4210*/  USEL UR18, UR18, URZ, UP2 ;  /* 0x000000ff12127287 */ /* 0x000fe20009000000 */
[----:B------:R-:W-:Y:S03]  /*4220*/  UMOV UR23, 0xc0004010 ;  /* 0xc000401000177882 */ /* 0x000fe60000000000 */
[----:B------:R-:W-:Y:S01]  /*4230*/  @UP1 ULEA UR19, UR18, UR9, 0x3 ;  /* 0x0000000912131291 */ /* 0x000fe2000f8e18ff */
[----:B------:R-:W-:Y:S01]  /*4240*/  LOP3.LUT R8, R8, UR22, RZ, 0x3c, !PT ;  /* 0x0000001608087c12 */ /* 0x000fe2000f8e3cff */
[----:B------:R-:W-:Y:S03]  /*4250*/  ULEA UR22, UR5, UR10, 0x8 ;  /* 0x0000000a05167291 */ /* 0x000fe6000f8e40ff */
[----:B-1----:R-:W-:Y:S01]  /*4260*/  @P0 SHF.L.U32 R0, R8, 0x1f, RZ ;  /* 0x0000001f08000819 */ /* 0x002fe200000006ff */
[----:B------:R-:W-:Y:S03]  /*4270*/  UMOV UR5, UR18 ;  /* 0x0000001200057c82 */ /* 0x000fe60008000000 */
[----:B------:R2:W4:Y:S01]  /*4280*/  @P0 SYNCS.PHASECHK.TRANS64.TRYWAIT P2, [UR19], R0 ;  /* 0x00000000ff0005a7 */ /* 0x0005220008041113 */
[----:B------:R-:W-:Y:S03]  /*4290*/  UIADD3 UR19, UPT, UPT, UR7, 0xe0, URZ ;  /* 0x000000e007137890 */ /* 0x000fe6000fffe0ff */
[----:B------:R-:W-:Y:S02]  /*42a0*/  UMOV UR7, 0xc0004010 ;  /* 0xc000401000077882 */ /* 0x000fe40000000000 */
[----:B------:R2:W-:Y:S01]  /*42b0*/  UTCIMMA gdesc[UR22], gdesc[UR6], tmem[UR13], tmem[UR20], idesc[UR21], UP4 ;  /* 0x00ff1406160075ea */ /* 0x0005e2000a00010d */
[----:B------:R-:W-:Y:S03]  /*42c0*/  UPLOP3.LUT UP4, UPT, UPT, UPT, UPT, 0x80, 0x8 ;  /* 0x000000000008789c */ /* 0x000fe60003f8f070 */
[----:B------:R2:W-:Y:S01]  /*42d0*/  UTCBAR [UR19], URZ ;  /* 0x000000ff130073e9 */ /* 0x0005e200080000ff */
[----:B------:R-:W-:Y:S07]  /*42e0*/  BRA.U UP0, `(.L_x_83) ;  /* 0xfffffffd008c7547 */ /* 0x000fee000b83ffff */
.L_x_80:
[----:B------:R-:W-:Y:S01]  /*42f0*/  UIADD3 UR11, UPT, UPT, UR11, 0x1, URZ ;  /* 0x000000010b0b7890 */ /* 0x000fe2000fffe0ff */
[C---:B------:R-:W-:Y:S01]  /*4300*/  ISETP.NE.AND P0, PT, R10.reuse, 0x2, PT ;  /* 0x000000020a00780c */ /* 0x040fe20003f05270 */
[----:B------:R-:W-:Y:S02]  /*4310*/  UIADD3 UR14, UPT, UPT, UR14, 0x200, URZ ;  /* 0x000002000e0e7890 */ /* 0x000fe4000fffe0ff */
[----:B------:R-:W-:Y:S01]  /*4320*/  UISETP.NE.AND UP0, UPT, UR11, 0x4, UPT ;  /* 0x000000040b00788c */ /* 0x000fe2000bf05270 */
[----:B-12---:R-:W-:Y:S02]  /*4330*/  SEL R0, RZ, 0x1, P0 ;  /* 0x00000001ff007807 */ /* 0x006fe40000000000 */
[----:B------:R-:W-:Y:S01]  /*4340*/  SEL R10, R10, RZ, P0 ;  /* 0x000000ff0a0a7207 */ /* 0x000fe20000000000 */
[----:B------:R-:W-:Y:S01]  /*4350*/  USEL UR5, URZ, 0x1, UP0 ;  /* 0x00000001ff057887 */ /* 0x000fe20008000000 */
[----:B------:R-:W-:Y:S01]  /*4360*/  LOP3.LUT R9, R9, R0, RZ, 0x3c, !PT ;  /* 0x0000000009097212 */ /* 0x000fe200078e3cff */
[----:B------:R-:W-:Y:S01]  /*4370*/  USEL UR11, UR11, URZ, UP0 ;  /* 0x000000ff0b0b7287 */ /* 0x000fe20008000000 */
[----:B------:R1:W-:Y:S03]  /*4380*/  UTCBAR [UR14], URZ ;  /* 0x000000ff0e0073e9 */ /* 0x0003e600080000ff */
[----:B------:R-:W-:Y:S01]  /*4390*/  LOP3.LUT R11, R11, UR5, RZ, 0x3c, !PT ;  /* 0x000000050b0b7c12 */ /* 0x000fe2000f8e3cff */
[----:B------:R-:W-:Y:S07]  /*43a0*/  @P1 BRA `(.L_x_84) ;  /* 0xfffffff800dc1947 */ /* 0x000fee000383ffff */
[----:B------:R-:W2:Y:S01]  /*43b0*/  S2UR UR4, SR_CgaCtaId ;  /* 0x00000000000479c3 */ /* 0x000ea20000008800 */
[----:B------:R-:W-:Y:S01]  /*43c0*/  ELECT P0, URZ, PT ;  /* 0x0000000000ff782f */ /* 0x000fe20003800000 */
[----:B------:R-:W-:Y:S01]  /*43d0*/  IMAD.MOV.U32 R0, RZ, RZ, 0x1 ;  /* 0x00000001ff007424 */ /* 0x000fe200078e00ff */
[----:B------:R-:W-:Y:S01]  /*43e0*/  UIADD3 UR9, UPT, UPT, UR9, 0x220, URZ ;  /* 0x0000022009097890 */ /* 0x000fe2000fffe0ff */
[----:B------:R-:W-:Y:S01]  /*43f0*/  SHF.L.U32 R3, R11, 0x1f, RZ ;  /* 0x0000001f0b037819 */ /* 0x000fe200000006ff */
[----:B------:R-:W-:-:S03]  /*4400*/  UMOV UR5, 0x40 ;  /* 0x0000004000057882 */ /* 0x000fc60000000000 */
[----:B------:R-:W-:Y:S01]  /*4410*/  UVIRTCOUNT.DEALLOC.SMPOOL 0x80 ;  /* 0x000000800000784c */ /* 0x000fe20000000000 */
[----:B--2---:R-:W-:Y:S02]  /*4420*/  ULEA UR4, UR4, UR5, 0x18 ;  /* 0x0000000504047291 */ /* 0x004fe4000f8ec0ff */
[----:B------:R-:W-:-:S07]  /*4430*/  ULEA UR5, UR11, UR9, 0x3 ;  /* 0x000000090b057291 */ /* 0x000fce000f8e18ff */
[----:B------:R2:W-:Y:S02]  /*4440*/  @P0 STS.U8 [UR4+0x1c], R0 ;  /* 0x00001c00ff000988 */ /* 0x0005e40008000004 */
[----:B------:R-:W3:Y:S02]  /*4450*/  SYNCS.PHASECHK.TRANS64.TRYWAIT P0, [UR5], R3 ;  /* 0x00000003ff0075a7 */ /* 0x000ee40008001105 */
[----:B--23--:R-:W-:Y:S05]  /*4460*/  @!P0 BRA `(.L_x_85) ;  /* 0x00000050001c8947 */ /* 0x00cfea0003800000 */
.L_x_190:
[----:B------:R-:W-:-:S04]  /*4470*/  UIADD3 UR6, UPT, UPT, UR11, 0x1, URZ ;  /* 0x000000010b067890 */ /* 0x000fc8000fffe0ff */
[----:B------:R-:W-:-:S04]  /*4480*/  UISETP.NE.AND UP0, UPT, UR6, 0x4, UPT ;  /* 0x000000040600788c */ /* 0x000fc8000bf05270 */
[----:B------:R-:W-:Y:S02]  /*4490*/  USEL UR7, URZ, 0x1, UP0 ;  /* 0x00000001ff077887 */ /* 0x000fe40008000000 */
[----:B------:R-:W-:-:S04]  /*44a0*/  USEL UR6, UR6, URZ, UP0 ;  /* 0x000000ff06067287 */ /* 0x000fc80008000000 */
[----:B------:R-:W-:Y:S01]  /*44b0*/  ULEA UR5, UR6, UR9, 0x3 ;  /* 0x0000000906057291 */ /* 0x000fe2000f8e18ff */
[----:B------:R-:W-:-:S04]  /*44c0*/  LOP3.LUT R2, R11, UR7, RZ, 0x3c, !PT ;  /* 0x000000070b027c12 */ /* 0x000fc8000f8e3cff */
[----:B--2---:R-:W-:-:S04]  /*44d0*/  SHF.L.U32 R3, R2, 0x1f, RZ ;  /* 0x0000001f02037819 */ /* 0x004fc800000006ff */
[----:B------:R-:W2:Y:S02]  /*44e0*/  SYNCS.PHASECHK.TRANS64.TRYWAIT P0, [UR5], R3 ;  /* 0x00000003ff0075a7 */ /* 0x000ea40008001105 */
[----:B--2---:R-:W-:Y:S05]  /*44f0*/  @!P0 BRA `(.L_x_86) ;  /* 0x0000005000108947 */ /* 0x004fea0003800000 */
.L_x_192:
        /* <DEDUP_REMOVED lines=9> */
.L_x_194:
[----:B------:R-:W-:-:S04]  /*4590*/  UIADD3 UR6, UPT, UPT, UR6, 0x1, URZ ;  /* 0x0000000106067890 */ /* 0x000fc8000fffe0ff */
[----:B------:R-:W-:-:S04]  /*45a0*/  UISETP.NE.AND UP0, UPT, UR6, 0x4, UPT ;  /* 0x000000040600788c */ /* 0x000fc8000bf05270 */
[----:B------:R-:W-:Y:S02]  /*45b0*/  USEL UR5, URZ, 0x1, UP0 ;  /* 0x00000001ff057887 */ /* 0x000fe40008000000 */
[----:B------:R-:W-:-:S04]  /*45c0*/  USEL UR6, UR6, URZ, UP0 ;  /* 0x000000ff06067287 */ /* 0x000fc80008000000 */
[----:B------:R-:W-:Y:S01]  /*45d0*/  ULEA UR6, UR6, UR9, 0x3 ;  /* 0x0000000906067291 */ /* 0x000fe2000f8e18ff */
[----:B--2---:R-:W-:-:S04]  /*45e0*/  LOP3.LUT R3, R2, UR5, RZ, 0x3c, !PT ;  /* 0x0000000502037c12 */ /* 0x004fc8000f8e3cff */
[----:B------:R-:W-:-:S04]  /*45f0*/  SHF.L.U32 R3, R3, 0x1f, RZ ;  /* 0x0000001f03037819 */ /* 0x000fc800000006ff */
[----:B------:R-:W2:Y:S02]  /*4600*/  SYNCS.PHASECHK.TRANS64.TRYWAIT P0, [UR6], R3 ;  /* 0x00000003ff0075a7 */ /* 0x000ea40008001106 */
[----:B--2---:R-:W-:Y:S05]  /*4610*/  @!P0 BRA `(.L_x_88) ;  /* 0x0000004c00f88947 */ /* 0x004fea0003800000 */
.L_x_196:
[----:B------:R-:W-:Y:S01]  /*4620*/  NOP ;  /* 0x0000000000007918 */ /* 0x000fe20000000000 */
[----:B--2---:R-:W2:Y:S01]  /*4630*/  LDS R0, [UR4+0x14] ;  /* 0x00001404ff007984 */ /* 0x004ea20008000800 */
[----:B------:R-:W-:Y:S01]  /*4640*/  ULOP3.LUT UR6, UR12, 0xffff, URZ, 0xc0, !UPT ;  /* 0x0000ffff0c067892 */ /* 0x000fe2000f8ec0ff */
[----:B------:R-:W-:Y:S01]  /*4650*/  UMOV UR8, 0xffff ;  /* 0x0000ffff00087882 */ /* 0x000fe20000000000 */
[----:B------:R-:W-:Y:S02]  /*4660*/  UMOV UR5, 0x1 ;  /* 0x0000000100057882 */ /* 0x000fe40000000000 */
[----:B------:R-:W-:-:S04]  /*4670*/  USHF.R.U32.HI UR6, URZ, 0x5, UR6 ;  /* 0x00000005ff067899 */ /* 0x000fc80008011606 */
[----:B------:R-:W-:Y:S02]  /*4680*/  USHF.L.U32 UR8, UR8, UR6, URZ ;  /* 0x0000000608087299 */ /* 0x000fe400080006ff */
[----:B------:R-:W-:-:S04]  /*4690*/  USHF.L.U32 UR5, UR5, UR6, URZ ;  /* 0x0000000605057299 */ /* 0x000fc800080006ff */
[----:B--2---:R-:W-:-:S04]  /*46a0*/  LOP3.LUT R0, R0, UR8, RZ, 0xc0, !PT ;  /* 0x0000000800007c12 */ /* 0x004fc8000f8ec0ff */
[----:B------:R-:W-:-:S13]  /*46b0*/  ISETP.NE.AND P0, PT, R0, UR8, PT ;  /* 0x0000000800007c0c */ /* 0x000fda000bf05270 */
[----:B------:R-:W-:Y:S05]  /*46c0*/  @P0 BRA `(.L_x_89) ;  /* 0x0000000000580947 */ /* 0x000fea0003800000 */
[----:B------:R-:W2:Y:S02]  /*46d0*/  LDS R0, [UR4+0x18] ;  /* 0x00001804ff007984 */ /* 0x000ea40008000800 */
[----:B--2---:R-:W-:-:S04]  /*46e0*/  LOP3.LUT R0, R0, UR5, RZ, 0xc0, !PT ;  /* 0x0000000500007c12 */ /* 0x004fc8000f8ec0ff */
[----:B------:R-:W-:-:S13]  /*46f0*/  ISETP.NE.AND P0, PT, R0, UR5, PT ;  /* 0x0000000500007c0c */ /* 0x000fda000bf05270 */
[----:B------:R-:W-:Y:S05]  /*4700*/  @P0 BRA `(.L_x_90) ;  /* 0x00000000003c0947 */ /* 0x000fea0003800000 */
[----:B------:R-:W2:Y:S01]  /*4710*/  S2R R2, SR_LANEID ;  /* 0x0000000000027919 */ /* 0x000ea20000000000 */
[----:B------:R-:W-:Y:S01]  /*4720*/  ULOP3.LUT UR8, URZ, UR8, URZ, 0x33, !UPT ;  /* 0x00000008ff087292 */ /* 0x000fe2000f8e33ff */
[----:B------:R-:W-:Y:S01]  /*4730*/  LOP3.LUT R4, RZ, UR5, RZ, 0x33, !PT ;  /* 0x00000005ff047c12 */ /* 0x000fe2000f8e33ff */
[----:B------:R-:W-:Y:S02]  /*4740*/  VOTEU.ANY UR7, UPT, PT ;  /* 0x0000000000077886 */ /* 0x000fe400038e0100 */
[----:B------:R-:W-:Y:S01]  /*4750*/  UFLO.U32 UR7, UR7 ;  /* 0x00000007000772bd */ /* 0x000fe200080e0000 */
[----:B------:R-:W3:Y:S01]  /*4760*/  REDUX UR5, R4 ;  /* 0x00000000040573c4 */ /* 0x000ee20000000000 */
[----:B------:R-:W-:-:S06]  /*4770*/  IMAD.U32 R0, RZ, RZ, UR8 ;  /* 0x00000008ff007e24 */ /* 0x000fcc000f8e00ff */
[----:B------:R1:W-:Y:S01]  /*4780*/  UTCATOMSWS.AND URZ, UR8 ;  /* 0x0000000800ff79e3 */ /* 0x0003e20008000000 */
[----:B------:R-:W4:Y:S01]  /*4790*/  REDUX UR6, R0 ;  /* 0x00000000000673c4 */ /* 0x000f220000000000 */
[----:B--2---:R-:W-:Y:S01]  /*47a0*/  ISETP.EQ.U32.AND P0, PT, R2, UR7, PT ;  /* 0x0000000702007c0c */ /* 0x004fe2000bf02070 */
[----:B---3--:R-:W-:Y:S01]  /*47b0*/  IMAD.U32 R2, RZ, RZ, UR5 ;  /* 0x00000005ff027e24 */ /* 0x008fe2000f8e00ff */
[----:B----4-:R-:W-:-:S11]  /*47c0*/  MOV R3, UR6 ;  /* 0x0000000600037c02 */ /* 0x010fd60008000f00 */
[----:B------:R1:W-:Y:S04]  /*47d0*/  @P0 ATOMS.AND RZ, [UR4+0x14], R3 ;  /* 0x00001403ffff098c */ /* 0x0003e8000a800004 */
[----:B------:R1:W-:Y:S01]  /*47e0*/  @P0 ATOMS.AND RZ, [UR4+0x18], R2 ;  /* 0x00001802ffff098c */ /* 0x0003e2000a800004 */
[----:B------:R-:W-:Y:S05]  /*47f0*/  BRA `(.L_x_91) ;  /* 0x0000000000147947 */ /* 0x000fea0003800000 */
.L_x_90:
[----:B------:R-:W-:Y:S02]  /*4800*/  MOV R2, 0x4820 ;  /* 0x0000482000027802 */ /* 0x000fe40000000f00 */
[----:B-1--45:R-:W-:Y:S05]  /*4810*/  CALL.REL.NOINC `($__internal_0_$__cuda_sm10x_tcgen05_guardrail_trap_col_being_dealloced_not_returned_by_alloc) ;  /* 0x0000005000147944 */ /* 0x032fea0003c00000 */
[----:B------:R-:W-:Y:S05]  /*4820*/  BRA `(.L_x_91) ;  /* 0x0000000000087947 */ /* 0x000fea0003800000 */
.L_x_89:
[----:B------:R-:W-:Y:S02]  /*4830*/  MOV R2, 0x4850 ;  /* 0x0000485000027802 */ /* 0x000fe40000000f00 */
[----:B-1--45:R-:W-:Y:S05]  /*4840*/  CALL.REL.NOINC `($__internal_2_$__cuda_sm10x_tcgen05_guardrail_trap_unallocated_columns_being_dealloced) ;  /* 0x0000005000207944 */ /* 0x032fea0003c00000 */
.L_x_91:
[----:B------:R-:W-:Y:S01]  /*4850*/  NOP ;  /* 0x0000000000007918 */ /* 0x000fe20000000000 */
[----:B-1----:R-:W-:Y:S05]  /*4860*/  EXIT ;  /* 0x000000000000794d */ /* 0x002fea0003800000 */
.L_x_73:
[----:B------:R-:W-:-:S09]  /*4870*/  UISETP.NE.OR UP2, UPT, UR8, 0x3, !UP2 ;  /* 0x000000030800788c */ /* 0x000fd2000d745670 */
[----:B------:R-:W-:Y:S05]  /*4880*/  BRA.U UP2, `(.L_x_92) ;  /* 0x0000000902fc7547 */ /* 0x000fea000b800000 */
[----:B------:R-:W1:Y:S01]  /*4890*/  LDC R0, c[0x0][0xb30] ;  /* 0x0002cc00ff007b82 */ /* 0x000e620000000800 */
[----:B------:R-:W2:Y:S01]  /*48a0*/  LDCU.64 UR8, c[0x0][0x888] ;  /* 0x00011100ff0877ac */ /* 0x000ea20008000a00 */
[----:B------:R-:W-:Y:S01]  /*48b0*/  IMAD.MOV.U32 R30, RZ, RZ, 0x1 ;  /* 0x00000001ff1e7424 */ /* 0x000fe200078e00ff */
[----:B------:R-:W-:Y:S01]  /*48c0*/  CS2R R28, SRZ ;  /* 0x00000000001c7805 */ /* 0x000fe2000001ff00 */
[----:B------:R-:W-:Y:S01]  /*48d0*/  IMAD.MOV.U32 R25, RZ, RZ, 0x3000 ;  /* 0x00003000ff197424 */ /* 0x000fe200078e00ff */
[----:B------:R-:W4:Y:S03]  /*48e0*/  LDCU.64 UR4, c[0x0][0x890] ;  /* 0x00011200ff0477ac */ /* 0x000f260008000a00 */
[----:B------:R-:W3:Y:S01]  /*48f0*/  LDC R19, c[0x0][0x370] ;  /* 0x0000dc00ff137b82 */ /* 0x000ee20000000800 */
[----:B------:R-:W-:Y:S01]  /*4900*/  UMOV UR7, 0x400 ;  /* 0x0000040000077882 */ /* 0x000fe20000000000 */
[----:B------:R-:W-:-:S02]  /*4910*/  UPLOP3.LUT UP1, UPT, UPT, UPT, UPT, 0x40, 0x4 ;  /* 0x000000000004789c */ /* 0x000fc40003f2e870 */
[----:B------:R-:W-:-:S04]  /*4920*/  ULEA UR7, UR37, UR7, 0x18 ;  /* 0x0000000725077291 */ /* 0x000fc8000f8ec0ff */
[----:B------:R-:W3:Y:S01]  /*4930*/  LDC R2, c[0x0][0xb0c] ;  /* 0x0002c300ff027b82 */ /* 0x000ee20000000800 */
[----:B--2---:R-:W-:Y:S02]  /*4940*/  UISETP.NE.U32.AND UP4, UPT, UR8, URZ, UPT ;  /* 0x000000ff0800728c */ /* 0x004fe4000bf85070 */
[----:B------:R-:W-:Y:S02]  /*4950*/  UIADD3 UR8, UPT, UPT, UR7, 0x1c0, URZ ;  /* 0x000001c007087890 */ /* 0x000fe4000fffe0ff */
[----:B----4-:R-:W-:-:S03]  /*4960*/  UISETP.NE.U32.AND UP5, UPT, UR4, URZ, UPT ;  /* 0x000000ff0400728c */ /* 0x010fc6000bfa5070 */
[----:B------:R-:W2:Y:S01]  /*4970*/  LDC R18, c[0x0][0xb20] ;  /* 0x0002c800ff127b82 */ /* 0x000ea20000000800 */
[----:B-1----:R-:W-:Y:S01]  /*4980*/  ISETP.NE.AND P1, PT, R0, 0x1, PT ;  /* 0x000000010000780c */ /* 0x002fe20003f25270 */
[----:B------:R-:W-:Y:S02]  /*4990*/  UISETP.NE.AND.EX UP4, UPT, UR9, URZ, UPT, UP4 ;  /* 0x000000ff0900728c */ /* 0x000fe4000bf85340 */
[----:B------:R-:W-:Y:S02]  /*49a0*/  UPRMT UR37, UR37, 0x654, UR8 ;  /* 0x0000065425257896 */ /* 0x000fe40008000008 */
[----:B------:R-:W-:Y:S02]  /*49b0*/  UISETP.NE.AND.EX UP5, UPT, UR5, URZ, UPT, UP5 ;  /* 0x000000ff0500728c */ /* 0x000fe4000bfa5350 */
[----:B------:R-:W1:Y:S08]  /*49c0*/  LDC.64 R32, c[0x0][0x348] ;  /* 0x0000d200ff207b82 */ /* 0x000e700000000a00 */
[----:B------:R-:W4:Y:S08]  /*49d0*/  LDC.64 R16, c[0x0][0xb10] ;  /* 0x0002c400ff107b82 */ /* 0x000f300000000a00 */
[----:B------:R-:W1:Y:S08]  /*49e0*/  LDC.64 R6, c[0x0][0xb18] ;  /* 0x0002c600ff067b82 */ /* 0x000e700000000a00 */
[----:B------:R-:W1:Y:S08]  /*49f0*/  LDC.64 R4, c[0x0][0xb28] ;  /* 0x0002ca00ff047b82 */ /* 0x000e700000000a00 */
[----:B--23--:R-:W1:Y:S02]  /*4a00*/  LDC R24, c[0x0][0x374] ;  /* 0x0000dd00ff187b82 */ /* 0x00ce640000000800 */
.L_x_100:
[C---:B------:R-:W-:Y:S02]  /*4a10*/  LEA R0, R29.reuse, UR7, 0x3 ;  /* 0x000000071d007c11 */ /* 0x040fe4000f8e18ff */
[----:B------:R-:W-:Y:S02]  /*4a20*/  SHF.L.U32 R3, R28, 0x1f, RZ ;  /* 0x0000001f1c037819 */ /* 0x000fe400000006ff */
[----:B------:R-:W-:Y:S02]  /*4a30*/  LEA R20, R29, UR7, 0x4 ;  /* 0x000000071d147c11 */ /* 0x000fe4000f8e20ff */
[----:B--2---:R-:W2:Y:S02]  /*4a40*/  SYNCS.PHASECHK.TRANS64.TRYWAIT P0, [R0+URZ+0x1e0], R3 ;  /* 0x0001e003000075a7 */ /* 0x004ea400080011ff */
[----:B--2---:R-:W-:Y:S05]  /*4a50*/  @!P0 BRA `(.L_x_93) ;  /* 0x0000004c00008947 */ /* 0x004fea0003800000 */
.L_x_197:
[----:B------:R-:W-:Y:S01]  /*4a60*/  ISETP.GE.AND P0, PT, R102, 0x1, PT ;  /* 0x000000016600780c */ /* 0x000fe20003f06270 */
[----:B------:R-:W3:Y:S01]  /*4a70*/  LDS.128 R20, [R20+0x270] ;  /* 0x0002700014147984 */ /* 0x000ee20000000c00 */
[----:B------:R-:W-:Y:S01]  /*4a80*/  ISETP.NE.U32.AND P4, PT, RZ, UR4, PT ;  /* 0x00000004ff007c0c */ /* 0x000fe2000bf85070 */
[----:B--2---:R-:W-:Y:S01]  /*4a90*/  VIADD R0, R0, 0x1f0 ;  /* 0x000001f000007836 */ /* 0x004fe20000000000 */
[----:B------:R-:W-:Y:S02]  /*4aa0*/  SHF.L.U32 R26, R30, 0x1f, RZ ;  /* 0x0000001f1e1a7819 */ /* 0x000fe400000006ff */
[----:B------:R-:W-:Y:S02]  /*4ab0*/  ISETP.NE.AND.EX P4, PT, RZ, UR5, PT, P4 ;  /* 0x00000005ff007c0c */ /* 0x000fe4000bf85340 */
[----:B------:R-:W-:Y:S01]  /*4ac0*/  PRMT R0, RZ, 0x654, R0 ;  /* 0x00000654ff007816 */ /* 0x000fe20000000000 */
[----:B------:R-:W-:Y:S01]  /*4ad0*/  @!PT LDS RZ, [RZ] ;  /* 0x00000000fffff984 */ /* 0x000fe20000000800 */
[----:B------:R-:W-:Y:S01]  /*4ae0*/  @!PT LDS RZ, [RZ] ;  /* 0x00000000fffff984 */ /* 0x000fe20000000800 */
[----:B------:R-:W-:Y:S01]  /*4af0*/  @!PT LDS RZ, [RZ] ;  /* 0x00000000fffff984 */ /* 0x000fe20000000800 */
[----:B------:R-:W-:Y:S01]  /*4b00*/  @!PT LDS RZ, [RZ] ;  /* 0x00000000fffff984 */ /* 0x000fe20000000800 */
[----:B------:R2:W-:Y:S06]  /*4b10*/  MEMBAR.ALL.CTA ;  /* 0x0000000000007992 */ /* 0x0005ec0000008000 */
[----:B--2---:R-:W2:Y:S02]  /*4b20*/  FENCE.VIEW.ASYNC.S ;  /* 0x00000000000073c6 */ /* 0x004ea40000000000 */
[----:B--2---:R2:W-:Y:S01]  /*4b30*/  SYNCS.ARRIVE.TRANS64.RED.A1T0 RZ, [R0+URZ], RZ ;  /* 0x000000ff00ff79a7 */ /* 0x0045e200081004ff */
[----:B---3--:R-:W-:Y:S11]  /*4b40*/  LOP3.LUT P3, RZ, R22, 0x1, RZ, 0xc0, !PT ;  /* 0x0000000116ff7812 */ /* 0x008ff6000786c0ff */
[----:B------:R-:W-:Y:S02]  /*4b50*/  @!UPT UIADD3 URZ, UPT, UPT, URZ, URZ, URZ ;  /* 0x000000fffffff290 */ /* 0x000fe4000fffe0ff */
[----:B------:R-:W-:Y:S02]  /*4b60*/  @P3 MOV R13, R20 ;  /* 0x00000014000d3202 */ /* 0x000fe40000000f00 */
[----:B------:R-:W-:Y:S01]  /*4b70*/  @P3 LOP3.LUT R8, R21, 0xffff, RZ, 0xc0, !PT ;  /* 0x0000ffff15083812 */ /* 0x000fe200078ec0ff */
[----:B--2---:R-:W-:Y:S06]  /*4b80*/  @!P0 BRA `(.L_x_94) ;  /* 0x0000000000a48947 */ /* 0x004fec0003800000 */
[----:B-1----:R-:W-:Y:S01]  /*4b90*/  IMAD.HI.U32 R31, R24, R7, RZ ;  /* 0x00000007181f7227 */ /* 0x002fe200078e00ff */
[----:B------:R-:W-:Y:S02]  /*4ba0*/  ISETP.NE.AND P0, PT, R6, 0x1, PT ;  /* 0x000000010600780c */ /* 0x000fe40003f05270 */
[----:B------:R-:W-:Y:S01]  /*4bb0*/  ISETP.NE.AND P2, PT, R102, 0x1, PT ;  /* 0x000000016600780c */ /* 0x000fe20003f45270 */
[----:B----4-:R-:W-:Y:S01]  /*4bc0*/  IMAD.HI.U32 R34, R19, R16, RZ ;  /* 0x0000001013227227 */ /* 0x010fe200078e00ff */
[----:B------:R-:W-:Y:S02]  /*4bd0*/  SHF.R.U32.HI R31, RZ, R18, R31 ;  /* 0x00000012ff1f7219 */ /* 0x000fe4000001161f */
[----:B------:R-:W-:Y:S01]  /*4be0*/  ISETP.NE.AND P5, PT, R2, 0x1, PT ;  /* 0x000000010200780c */ /* 0x000fe20003fa5270 */
[----:B------:R-:W-:Y:S01]  /*4bf0*/  IMAD.HI.U32 R36, R13, R16, RZ ;  /* 0x000000100d247227 */ /* 0x000fe200078e00ff */
[----:B------:R-:W-:Y:S02]  /*4c00*/  SHF.R.U32.HI R34, RZ, R17, R34 ;  /* 0x00000011ff227219 */ /* 0x000fe40000011622 */
[----:B------:R-:W-:Y:S01]  /*4c10*/  SEL R3, R24, R31, !P0 ;  /* 0x0000001f18037207 */ /* 0x000fe20004000000 */
[C---:B------:R-:W-:Y:S01]  /*4c20*/  IMAD.HI.U32 R31, R8.reuse, R7, RZ ;  /* 0x00000007081f7227 */ /* 0x040fe200078e00ff */
[----:B------:R-:W-:Y:S02]  /*4c30*/  SEL R11, R19, R34, !P5 ;  /* 0x00000022130b7207 */ /* 0x000fe40006800000 */
[----:B------:R-:W-:Y:S01]  /*4c40*/  SHF.R.U32.HI R36, RZ, R17, R36 ;  /* 0x00000011ff247219 */ /* 0x000fe20000011624 */
[----:B------:R-:W-:Y:S01]  /*4c50*/  IMAD.HI.U32 R38, R3, R4, RZ ;  /* 0x0000000403267227 */ /* 0x000fe200078e00ff */
[----:B------:R-:W-:Y:S03]  /*4c60*/  SHF.R.U32.HI R31, RZ, R18, R31 ;  /* 0x00000012ff1f7219 */ /* 0x000fe6000001161f */
[----:B------:R-:W-:Y:S01]  /*4c70*/  IMAD.HI.U32 R34, R11, R4, RZ ;  /* 0x000000040b227227 */ /* 0x000fe200078e00ff */
[----:B------:R-:W-:Y:S02]  /*4c80*/  @P2 SHF.R.U32.HI R3, RZ, R5, R38 ;  /* 0x00000005ff032219 */ /* 0x000fe40000011626 */
[----:B------:R-:W-:Y:S02]  /*4c90*/  SEL R9, R8, R31, !P0 ;  /* 0x0000001f08097207 */ /* 0x000fe40004000000 */
[----:B------:R-:W-:Y:S01]  /*4ca0*/  @P2 SHF.R.U32.HI R11, RZ, R5, R34 ;  /* 0x00000005ff0b2219 */ /* 0x000fe20000011622 */
[C---:B------:R-:W-:Y:S01]  /*4cb0*/  IMAD R10, R102.reuse, R3, RZ ;  /* 0x00000003660a7224 */ /* 0x040fe200078e02ff */
[----:B------:R-:W-:Y:S01]  /*4cc0*/  SEL R3, R13, R36, !P5 ;  /* 0x000000240d037207 */ /* 0x000fe20006800000 */
[C---:B------:R-:W-:Y:S03]  /*4cd0*/  IMAD.HI.U32 R14, R9.reuse, R4, RZ ;  /* 0x00000004090e7227 */ /* 0x040fe600078e00ff */
[----:B------:R-:W-:Y:S01]  /*4ce0*/  ISETP.GE.AND P0, PT, R9, R10, PT ;  /* 0x0000000a0900720c */ /* 0x000fe20003f06270 */
[C---:B------:R-:W-:Y:S01]  /*4cf0*/  IMAD R12, R102.reuse, R11, RZ ;  /* 0x0000000b660c7224 */ /* 0x040fe200078e02ff */
[-C--:B------:R-:W-:Y:S04]  /*4d00*/  SHF.R.U32.HI R14, RZ, R5.reuse, R14 ;  /* 0x00000005ff0e7219 */ /* 0x080fe8000001160e */
[----:B------:R-:W-:Y:S02]  /*4d10*/  ISETP.GE.OR P0, PT, R3, R12, P0 ;  /* 0x0000000c0300720c */ /* 0x000fe40000706670 */
[----:B------:R-:W-:Y:S05]  /*4d20*/  SEL R15, R9, R14, !P2 ;  /* 0x0000000e090f7207 */ /* 0x000fea0005000000 */
[----:B------:R-:W-:Y:S04]  /*4d30*/  IMAD.MOV R14, RZ, RZ, -R15 ;  /* 0x000000ffff0e7224 */ /* 0x000fe800078e0a0f */
[----:B------:R-:W-:Y:S02]  /*4d40*/  IMAD R14, R102, R14, R9 ;  /* 0x0000000e660e7224 */ /* 0x000fe400078e0209 */
[C---:B------:R-:W-:Y:S05]  /*4d50*/  @!P0 IMAD.HI.U32 R10, R3.reuse, R4, RZ ;  /* 0x00000004030a8227 */ /* 0x040fea00078e00ff */
[----:B------:R-:W-:Y:S04]  /*4d60*/  @!P0 SHF.R.U32.HI R10, RZ, R5, R10 ;  /* 0x00000005ff0a8219 */ /* 0x000fe8000001160a */
[----:B------:R-:W-:Y:S01]  /*4d70*/  @!P0 SEL R0, R3, R10, !P2 ;  /* 0x0000000a03008207 */ /* 0x000fe20005000000 */
[----:B------:R-:W-:Y:S03]  /*4d80*/  IMAD.MOV R10, RZ, RZ, -R3 ;  /* 0x000000ffff0a7224 */ /* 0x000fe600078e0a03 */
[----:B------:R-:W-:Y:S01]  /*4d90*/  @!P0 IADD3 R15, PT, PT, R15, -R0, RZ ;  /* 0x800000000f0f8210 */ /* 0x000fe20007ffe0ff */
[----:B------:R-:W-:Y:S01]  /*4da0*/  @!P0 IMAD R0, R11, R14, R0 ;  /* 0x0000000e0b008224 */ /* 0x000fe200078e0200 */
[----:B------:R-:W-:Y:S01]  /*4db0*/  IADD3 R11, PT, PT, -R9, RZ, RZ ;  /* 0x000000ff090b7210 */ /* 0x000fe20007ffe1ff */
[----:B------:R-:W-:Y:S02]  /*4dc0*/  IMAD R13, R2, R10, R13 ;  /* 0x0000000a020d7224 */ /* 0x000fe400078e020d */
[----:B------:R-:W-:Y:S02]  /*4dd0*/  @!P0 IMAD R9, R15, R102, R3 ;  /* 0x000000660f098224 */ /* 0x000fe400078e0203 */
[----:B------:R-:W-:Y:S02]  /*4de0*/  @!P0 IMAD.MOV.U32 R3, RZ, RZ, R0 ;  /* 0x000000ffff038224 */ /* 0x000fe400078e0000 */
[----:B------:R-:W-:Y:S02]  /*4df0*/  IMAD R8, R6, R11, R8 ;  /* 0x0000000b06087224 */ /* 0x000fe400078e0208 */
[----:B------:R-:W-:Y:S02]  /*4e00*/  IMAD R13, R3, R2, R13 ;  /* 0x00000002030d7224 */ /* 0x000fe400078e020d */
[----:B------:R-:W-:Y:S02]  /*4e10*/  IMAD R8, R9, R6, R8 ;  /* 0x0000000609087224 */ /* 0x000fe400078e0208 */
.L_x_94:
[----:B------:R-:W-:Y:S05]  /*4e20*/  BRA.U UP1, `(.L_x_95) ;  /* 0x0000000101107547 */ /* 0x000fea000b800000 */
[----:B------:R-:W-:Y:S04]  /*4e30*/  MOV R0, UR6 ;  /* 0x0000000600007c02 */ /* 0x000fe80008000f00 */
[----:B------:R-:W-:Y:S04]  /*4e40*/  SHF.L.U32 R3, R0, 0x1f, RZ ;  /* 0x0000001f00037819 */ /* 0x000fe800000006ff */
[----:B------:R-:W2:Y:S02]  /*4e50*/  SYNCS.PHASECHK.TRANS64.TRYWAIT P0, [UR7+0x1d8], R3 ;  /* 0x0001d803ff0075a7 */ /* 0x000ea40008001107 */
[----:B--2---:R-:W-:Y:S05]  /*4e60*/  @!P0 BRA `(.L_x_96) ;  /* 0x0000004800108947 */ /* 0x004fea0003800000 */
.L_x_95:
[----:B------:R-:W-:Y:S05]  /*4e70*/  BRA.U !UP5, `(.L_x_97) ;  /* 0x000000010d347547 */ /* 0x000fea000b800000 */
[----:B------:R-:W-:Y:S01]  /*4e80*/  UPLOP3.LUT UP0, UPT, UPT, UPT, UP4, 0x80, 0x8 ;  /* 0x000000000008789c */ /* 0x000fe20003f0f040 */
[----:B--2---:R-:W-:Y:S02]  /*4e90*/  HFMA2 R0, -RZ, RZ, 0, 5.9604644775390625e-08 ;  /* 0x00000001ff007431 */ /* 0x004fe400000001ff */
[----:B------:R-:W-:Y:S03]  /*4ea0*/  IMAD.MOV.U32 R230, RZ, RZ, 0x1 ;  /* 0x00000001ffe67424 */ /* 0x000fe600078e00ff */
[----:B------:R-:W-:Y:S05]  /*4eb0*/  PLOP3.LUT P0, PT, PT, PT, UP0, 0x80, 0x8 ;  /* 0x000000000008781c */ /* 0x000fea0003f0f008 */
[----:B------:R-:W2:Y:S01]  /*4ec0*/  @UP0 LDCU.64 UR10, c[0x0][0x888] ;  /* 0x00011100ff0a07ac */ /* 0x000ea20008000a00 */
[----:B------:R-:W-:Y:S07]  /*4ed0*/  @UP0 UIMAD UR8, UR36, UR4, URZ ;  /* 0x00000004240802a4 */ /* 0x000fee000f8e02ff */
[----:B------:R-:W-:Y:S01]  /*4ee0*/  @!P0 PRMT R230, R0, 0x7610, R230 ;  /* 0x0000761000e68816 */ /* 0x000fe200000000e6 */
[----:B--2---:R-:W-:Y:S03]  /*4ef0*/  @UP0 UIMAD.WIDE UR10, UR8, 0x4, UR10 ;  /* 0x00000004080a08a5 */ /* 0x004fe6000f8e020a */
[----:B------:R-:W2:Y:S03]  /*4f00*/  @!UP0 LDCU UR8, c[0x0][0x880] ;  /* 0x00011000ff0887ac */ /* 0x000ea60008000800 */
[----:B------:R-:W-:Y:S01]  /*4f10*/  IMAD.U32 R10, RZ, RZ, UR10 ;  /* 0x0000000aff0a7e24 */ /* 0x000fe2000f8e00ff */
[----:B------:R-:W-:Y:S05]  /*4f20*/  MOV R11, UR11 ;  /* 0x0000000b000b7c02 */ /* 0x000fea0008000f00 */
[----:B-----5:R3:W5:Y:S02]  /*4f30*/  @P0 LDG.E R110, desc[UR40][R10.64] ;  /* 0x000000280a6e0981 */ /* 0x020764000c1e1900 */
[----:B--23--:R-:W-:Y:S07]  /*4f40*/  @!P0 IMAD.U32 R110, RZ, RZ, UR8 ;  /* 0x00000008ff6e8e24 */ /* 0x00cfee000f8e00ff */
.L_x_97:
[----:B-----5:R-:W-:Y:S01]  /*4f50*/  @!P4 ISETP.EQ.AND P5, PT, R110, RZ, PT ;  /* 0x000000ff6e00c20c */ /* 0x020fe20003fa2270 */
[----:B------:R-:W-:Y:S01]  /*4f60*/  @!UPT UIADD3 URZ, UPT, UPT, URZ, URZ, URZ ;  /* 0x000000fffffff290 */ /* 0x000fe2000fffe0ff */
[----:B------:R-:W-:Y:S11]  /*4f70*/  @!P4 BRA `(.L_x_98) ;  /* 0x000000000014c947 */ /* 0x000ff60003800000 */
[----:B------:R-:W-:Y:S02]  /*4f80*/  LOP3.LUT P0, RZ, R230, 0xff, RZ, 0xc0, !PT ;  /* 0x000000ffe6ff7812 */ /* 0x000fe4000780c0ff */
[----:B------:R-:W-:Y:S04]  /*4f90*/  PLOP3.LUT P5, PT, PT, PT, UP0, 0x80, 0x8 ;  /* 0x000000000008781c */ /* 0x000fe80003faf008 */
[----:B------:R-:W-:Y:S07]  /*4fa0*/  PLOP3.LUT P5, PT, P5, PT, PT, 0x8, 0x80 ;  /* 0x000000000080781c */ /* 0x000fee0002fae170 */
[----:B------:R-:W-:Y:S11]  /*4fb0*/  @P0 ISETP.EQ.AND P5, PT, R110, RZ, PT ;  /* 0x000000ff6e00020c */ /* 0x000ff60003fa2270 */
[----:B------:R-:W-:Y:S02]  /*4fc0*/  @!UPT UIADD3 URZ, UPT, UPT, URZ, URZ, URZ ;  /* 0x000000fffffff290 */ /* 0x000fe4000fffe0ff */
.L_x_98:
[----:B------:R-:W3:Y:S01]  /*4fd0*/  SYNCS.PHASECHK.TRANS64.TRYWAIT P4, [UR7+0x1c8], R26 ;  /* 0x0001c81aff0075a7 */ /* 0x000ee20008081107 */
[----:B------:R-:W-:Y:S01]  /*4fe0*/  @P3 SHF.R.U32.HI R27, RZ, 0x10, R21 ;  /* 0x00000010ff1b3819 */ /* 0x000fe20000011615 */
[----:B------:R-:W-:Y:S01]  /*4ff0*/  VIADD R29, R29, 0x1 ;  /* 0x000000011d1d7836 */ /* 0x000fe20000000000 */
[----:B------:R-:W5:Y:S08]  /*5000*/  LDC.64 R14, c[0x0][0xb10] ;  /* 0x0002c400ff0e7b82 */ /* 0x000f700000000a00 */
[----:B------:R-:W1:Y:S08]  /*5010*/  LDC.64 R10, c[0x0][0xb18] ;  /* 0x0002c600ff0a7b82 */ /* 0x000e700000000a00 */
[----:B--2---:R-:W2:Y:S08]  /*5020*/  @!P1 LDC R0, c[0x0][0xb20] ;  /* 0x0002c800ff009b82 */ /* 0x004eb00000000800 */
[----:B------:R-:W4:Y:S01]  /*5030*/  @!P1 LDC R3, c[0x0][0xb0c] ;  /* 0x0002c300ff039b82 */ /* 0x000f220000000800 */
[----:B-----5:R-:W-:Y:S05]  /*5040*/  @!P1 IMAD.HI.U32 R14, R13, R14, RZ ;  /* 0x0000000e0d0e9227 */ /* 0x020fea00078e00ff */
[----:B------:R-:W-:Y:S01]  /*5050*/  @!P1 SHF.R.U32.HI R14, RZ, R15, R14 ;  /* 0x0000000fff0e9219 */ /* 0x000fe2000001160e */
[----:B-1----:R-:W-:Y:S01]  /*5060*/  @!P1 IMAD.HI.U32 R11, R8, R11, RZ ;  /* 0x0000000b080b9227 */ /* 0x002fe200078e00ff */
[----:B------:R-:W-:Y:S04]  /*5070*/  @!P1 ISETP.NE.AND P0, PT, R10, 0x1, PT ;  /* 0x000000010a00980c */ /* 0x000fe80003f05270 */
[----:B--2---:R-:W-:Y:S02]  /*5080*/  @!P1 SHF.R.U32.HI R9, RZ, R0, R11 ;  /* 0x00000000ff099219 */ /* 0x004fe4000001160b */
[----:B----4-:R-:W-:Y:S02]  /*5090*/  @!P1 ISETP.NE.AND P2, PT, R3, 0x1, PT ;  /* 0x000000010300980c */ /* 0x010fe40003f45270 */
[----:B------:R-:W-:Y:S02]  /*50a0*/  @!P1 SEL R9, R8, R9, !P0 ;  /* 0x0000000908099207 */ /* 0x000fe40004000000 */
[----:B------:R-:W-:Y:S02]  /*50b0*/  ELECT P0, URZ, PT ;  /* 0x0000000000ff782f */ /* 0x000fe40003800000 */
[----:B------:R-:W-:Y:S05]  /*50c0*/  @!P1 SEL R14, R13, R14, !P2 ;  /* 0x0000000e0d0e9207 */ /* 0x000fea0005000000 */
[----:B------:R-:W-:Y:S02]  /*50d0*/  @!P1 IMAD.IADD R0, R9, 0x1, -R14 ;  /* 0x0000000109009824 */ /* 0x000fe400078e0a0e */
[----:B------:R-:W-:Y:S02]  /*50e0*/  @!P1 IMAD.IADD R9, R14, 0x1, -R9 ;  /* 0x000000010e099824 */ /* 0x000fe400078e0a09 */
[----:B------:R-:W-:Y:S02]  /*50f0*/  @!P1 IMAD R13, R0, R3, R13 ;  /* 0x00000003000d9224 */ /* 0x000fe400078e020d */
[----:B------:R-:W-:Y:S01]  /*5100*/  @!P1 IMAD R8, R9, R10, R8 ;  /* 0x0000000a09089224 */ /* 0x000fe200078e0208 */
[----:B---3--:R-:W-:Y:S06]  /*5110*/  @!P4 BRA `(.L_x_99) ;  /* 0x00000044007cc947 */ /* 0x008fec0003800000 */
.L_x_200:
[----:B------:R-:W-:Y:S01]  /*5120*/  PLOP3.LUT P5, PT, P5, P0, PT, 0xf2, 0x2f ;  /* 0x00000000002f781c */ /* 0x000fe20002fa1e72 */
[----:B------:R-:W-:Y:S01]  /*5130*/  UMOV UR14, 0x0 ;  /* 0x00000000000e7882 */ /* 0x000fe20000000000 */
[----:B------:R-:W-:Y:S01]  /*5140*/  UMOV UR15, 0x10000000 ;  /* 0x10000000000f7882 */ /* 0x000fe20000000000 */
[----:B------:R-:W-:Y:S01]  /*5150*/  LOP3.LUT R30, R30, 0x1, RZ, 0x3c, !PT ;  /* 0x000000011e1e7812 */ /* 0x000fe200078e3cff */
[----:B------:R-:W-:Y:S01]  /*5160*/  UMOV UR28, UR36 ;  /* 0x00000024001c7c82 */ /* 0x000fe20008000000 */
[----:B------:R-:W-:Y:S01]  /*5170*/  UMOV UR20, UR36 ;  /* 0x0000002400147c82 */ /* 0x000fe20008000000 */
[----:B------:R-:W-:Y:S01]  /*5180*/  UMOV UR12, UR36 ;  /* 0x00000024000c7c82 */ /* 0x000fe20008000000 */
[----:B------:R-:W-:Y:S06]  /*5190*/  @P3 R2UR UR36, R27 ;  /* 0x000000001b2432ca */ /* 0x000fec00000e0000 */
[----:B-1----:R-:W-:Y:S01]  /*51a0*/  @!P5 IADD3 R3, P0, PT, R32, 0x580, RZ ;  /* 0x000005802003d810 */ /* 0x002fe20007f1e0ff */
[----:B------:R-:W-:Y:S01]  /*51b0*/  @!P5 IMAD R219, R219, 0x60, RZ ;  /* 0x00000060dbdbd824 */ /* 0x000fe200078e02ff */
[----:B------:R-:W-:Y:S01]  /*51c0*/  VOTEU.ALL UP1, P5 ;  /* 0x0000000000ff7886 */ /* 0x000fe20002820000 */
[----:B------:R-:W-:Y:S01]  /*51d0*/  @!P5 IMAD.SHL.U32 R229, R229, 0x80, RZ ;  /* 0x00000080e5e5d824 */ /* 0x000fe200078e00ff */
[----:B------:R-:W-:Y:S01]  /*51e0*/  @!P5 R2UR UR9, R3 ;  /* 0x000000000309d2ca */ /* 0x000fe200000e0000 */
[----:B------:R-:W-:Y:S01]  /*51f0*/  @!P5 IMAD.X R0, RZ, RZ, R33, P0 ;  /* 0x000000ffff00d224 */ /* 0x000fe200000e0621 */
[----:B------:R-:W-:Y:S01]  /*5200*/  @!P5 R2UR UR26, R219 ;  /* 0x00000000db1ad2ca */ /* 0x000fe200000e0000 */
[----:B------:R-:W-:Y:S01]  /*5210*/  @!UP1 UIADD3 UR25, UPT, UPT, UR7, 0x1c0, URZ ;  /* 0x000001c007199890 */ /* 0x000fe2000fffe0ff */
[----:B------:R-:W-:Y:S01]  /*5220*/  @!P5 R2UR UR27, R229 ;  /* 0x00000000e51bd2ca */ /* 0x000fe200000e0000 */
[----:B------:R-:W-:Y:S01]  /*5230*/  @!UP1 UIADD3 UR24, UPT, UPT, UR7, 0x300, URZ ;  /* 0x0000030007189890 */ /* 0x000fe2000fffe0ff */
[----:B------:R-:W-:Y:S01]  /*5240*/  @!P5 R2UR UR8, R0 ;  /* 0x000000000008d2ca */ /* 0x000fe200000e0000 */
[----:B------:R-:W-:Y:S01]  /*5250*/  VOTEU.ALL UP3, P5 ;  /* 0x0000000000ff7886 */ /* 0x000fe20002860000 */
[----:B------:R-:W-:Y:S01]  /*5260*/  @!UP1 UIADD3 UR16, UPT, UPT, UR7, 0x1300, URZ ;  /* 0x0000130007109890 */ /* 0x000fe2000fffe0ff */
[C---:B------:R-:W-:Y:S01]  /*5270*/  ISETP.NE.AND P0, PT, R29.reuse, 0x2, PT ;  /* 0x000000021d00780c */ /* 0x040fe20003f05270 */
[----:B------:R-:W-:Y:S01]  /*5280*/  VOTEU.ALL UP2, P5 ;  /* 0x0000000000ff7886 */ /* 0x000fe20002840000 */
[----:B------:R-:W-:Y:S01]  /*5290*/  UMOV UR17, UR25 ;  /* 0x0000001900117c82 */ /* 0x000fe20008000000 */
[----:B------:R-:W-:Y:S01]  /*52a0*/  IMAD.IADD R219, R8, 0x1, R218 ;  /* 0x0000000108db7824 */ /* 0x000fe200078e02da */
[----:B------:R-:W-:Y:S01]  /*52b0*/  SEL R3, RZ, 0x1, P0 ;  /* 0x00000001ff037807 */ /* 0x000fe20000000000 */
[----:B------:R-:W-:Y:S01]  /*52c0*/  IMAD.U32 R10, RZ, RZ, UR9 ;  /* 0x00000009ff0a7e24 */ /* 0x000fe2000f8e00ff */
[----:B------:R-:W-:Y:S01]  /*52d0*/  @!UP1 UIADD3 UR18, UPT, UPT, UR26, 0x20, URZ ;  /* 0x000000201a129890 */ /* 0x000fe2000fffe0ff */
[----:B------:R-:W-:Y:S01]  /*52e0*/  SEL R29, R29, RZ, P0 ;  /* 0x000000ff1d1d7207 */ /* 0x000fe20000000000 */
[----:B------:R-:W-:Y:S01]  /*52f0*/  UMOV UR19, UR27 ;  /* 0x0000001b00137c82 */ /* 0x000fe20008000000 */
[----:B------:R-:W-:Y:S01]  /*5300*/  @!UP1 UIADD3 UR10, UPT, UPT, UR26, 0x40, URZ ;  /* 0x000000401a0a9890 */ /* 0x000fe2000fffe0ff */
[----:B------:R-:W-:Y:S01]  /*5310*/  IMAD.U32 R11, RZ, RZ, UR8 ;  /* 0x00000008ff0b7e24 */ /* 0x000fe2000f8e00ff */
[----:B------:R-:W-:Y:S01]  /*5320*/  @!P5 R2UR UR22, R10 ;  /* 0x000000000a16d2ca */ /* 0x000fe200000e0000 */
[----:B------:R-:W-:Y:S01]  /*5330*/  @!UP1 UIADD3 UR8, UPT, UPT, UR7, 0x2300, URZ ;  /* 0x0000230007089890 */ /* 0x000fe2000fffe0ff */
[----:B------:R-:W-:Y:S01]  /*5340*/  LOP3.LUT R28, R28, R3, RZ, 0x3c, !PT ;  /* 0x000000031c1c7212 */ /* 0x000fe200078e3cff */
[----:B------:R-:W-:Y:S01]  /*5350*/  VOTEU.ALL UP1, P5 ;  /* 0x0000000000ff7886 */ /* 0x000fe20002820000 */
[----:B------:R-:W-:Y:S01]  /*5360*/  @!P5 R2UR UR23, R11 ;  /* 0x000000000b17d2ca */ /* 0x000fe200000e0000 */
[----:B------:R-:W-:Y:S01]  /*5370*/  UMOV UR9, UR25 ;  /* 0x0000001900097c82 */ /* 0x000fe20008000000 */
[----:B------:R-:W-:Y:S01]  /*5380*/  UMOV UR11, UR27 ;  /* 0x0000001b000b7c82 */ /* 0x000fe20008000000 */
[----:B------:R-:W-:Y:S10]  /*5390*/  IMAD.IADD R229, R13, 0x1, R228 ;  /* 0x000000010de57824 */ /* 0x000ff400078e02e4 */
[----:B------:R2:W-:Y:S01]  /*53a0*/  @!UP3 UTMALDG.3D [UR24], [UR22], desc[UR14] ;  /* 0x00000e181600b5b4 */ /* 0x0005e20008011000 */
[----:B------:R2:W-:Y:S01]  /*53b0*/  @!UP2 UTMALDG.3D [UR16], [UR22], desc[UR14] ;  /* 0x00000e101600a5b4 */ /* 0x0005e20008011000 */
[----:B------:R2:W-:Y:S01]  /*53c0*/  @!UP1 UTMALDG.3D [UR8], [UR22], desc[UR14] ;  /* 0x00000e08160095b4 */ /* 0x0005e20008011000 */
[----:B------:R2:W-:Y:S01]  /*53d0*/  @!P5 SYNCS.ARRIVE.TRANS64.RED.A0TR RZ, [UR7+0x1c0], R25 ;  /* 0x0001c019ffffd9a7 */ /* 0x0005e20008300407 */
[----:B------:R-:W-:Y:S01]  /*53e0*/  UPLOP3.LUT UP1, UPT, UPT, UPT, UPT, 0x80, 0x8 ;  /* 0x000000000008789c */ /* 0x000fe20003f2f070 */
[----:B------:R-:W-:Y:S01]  /*53f0*/  SYNCS.ARRIVE.TRANS64.RED.A1T0 RZ, [UR37], RZ ;  /* 0x000000ffffff79a7 */ /* 0x000fe20008100425 */
[----:B------:R-:W-:Y:S09]  /*5400*/  @P3 BRA `(.L_x_100) ;  /* 0xfffffff400803947 */ /* 0x000ff2000383ffff */
[----:B------:R-:W-:Y:S07]  /*5410*/  MOV R0, UR7 ;  /* 0x0000000700007c02 */ /* 0x000fee0008000f00 */
.L_x_101:
[----:B-1----:R-:W-:-:S04]  /*5420*/  SHF.L.U32 R3, R30, 0x1f, RZ ;  /* 0x0000001f1e037819 */ /* 0x002fc800000006ff */
[----:B------:R1:W3:Y:S03]  /*5430*/  SYNCS.PHASECHK.TRANS64.TRYWAIT P0, [R0+URZ+0x1c8], R3 ;  /* 0x0001c803000075a7 */ /* 0x0002e600080011ff */
[----:B---3--:R-:W-:Y:S05]  /*5440*/  @!P0 NANOSLEEP.SYNCS 0x989680 ;  /* 0x009896800000895d */ /* 0x008fea0003900000 */
[----:B------:R-:W3:Y:S02]  /*5450*/  @!P0 SYNCS.PHASECHK.TRANS64 P0, [R0+URZ+0x1c8], R3 ;  /* 0x0001c803000085a7 */ /* 0x000ee400080010ff */
[----:B--23--:R-:W-:Y:S05]  /*5460*/  @P0 EXIT ;  /* 0x000000000000094d */ /* 0x00cfea0003800000 */
[----:B------:R-:W-:Y:S05]  /*5470*/  BRA `(.L_x_101) ;  /* 0xfffffffc00e87947 */ /* 0x000fea000383ffff */
.L_x_92:
[----:B------:R-:W-:-:S06]  /*5480*/  UISETP.GE.AND UP1, UPT, UR8, 0x4, UPT ;  /* 0x000000040800788c */ /* 0x000fcc000bf26270 */
[----:B------:R-:W-:-:S13]  /*5490*/  PLOP3.LUT P0, PT, PT, PT, UP1, 0x80, 0x8 ;  /* 0x000000000008781c */ /* 0x000fda0003f0f018 */
[----:B------:R-:W-:Y:S05]  /*54a0*/  @!P0 EXIT ;  /* 0x000000000000894d */ /* 0x000fea0003800000 */
[----:B------:R-:W-:Y:S01]  /*54b0*/  BAR.SYNC.DEFER_BLOCKING 0x6, 0xa0 ;  /* 0x0182800000007b1d */ /* 0x000fe20000010000 */
[C---:B------:R-:W-:Y:S02]  /*54c0*/  IMAD.SHL.U32 R5, R234.reuse, 0x20, RZ ;  /* 0x00000020ea057824 */ /* 0x040fe400078e00ff */
[----:B------:R-:W-:Y:S02]  /*54d0*/  HFMA2 R244, -RZ, RZ, 0, 0 ;  /* 0x00000000fff47431 */ /* 0x000fe400000001ff */
[C---:B------:R-:W-:Y:S01]  /*54e0*/  IMAD.SHL.U32 R236, R234.reuse, 0x4, RZ ;  /* 0x00000004eaec7824 */ /* 0x040fe200078e00ff */
[----:B------:R-:W-:Y:S01]  /*54f0*/  CS2R R240, SRZ ;  /* 0x0000000000f07805 */ /* 0x000fe2000001ff00 */
[----:B------:R-:W-:Y:S01]  /*5500*/  IMAD.U32 R2, R234, 0x10000, RZ ;  /* 0x00010000ea027824 */ /* 0x000fe200078e00ff */
[----:B------:R-:W-:Y:S01]  /*5510*/  UMOV UR43, 0x400 ;  /* 0x00000400002b7882 */ /* 0x000fe20000000000 */
[----:B------:R-:W1:Y:S01]  /*5520*/  LDC R233, c[0x0][0x370] ;  /* 0x0000dc00ffe97b82 */ /* 0x000e620000000800 */
[----:B------:R-:W-:Y:S01]  /*5530*/  ULEA UR43, UR37, UR43, 0x18 ;  /* 0x0000002b252b7291 */ /* 0x000fe2000f8ec0ff */
[----:B------:R-:W-:Y:S01]  /*5540*/  LOP3.LUT P0, R7, R5, 0x80, RZ, 0xc0, !PT ;  /* 0x0000008005077812 */ /* 0x000fe2000780c0ff */
[----:B------:R-:W-:Y:S01]  /*5550*/  IMAD.MOV.U32 R109, RZ, RZ, RZ ;  /* 0x000000ffff6d7224 */ /* 0x000fe200078e00ff */
[----:B------:R-:W-:Y:S01]  /*5560*/  LOP3.LUT R2, R2, 0x600000, RZ, 0xc0, !PT ;  /* 0x0060000002027812 */ /* 0x000fe200078ec0ff */
[----:B------:R-:W-:Y:S01]  /*5570*/  UIADD3 UR4, UPT, UPT, UR43, 0x3300, URZ ;  /* 0x000033002b047890 */ /* 0x000fe2000fffe0ff */
[----:B------:R-:W-:Y:S01]  /*5580*/  LOP3.LUT R236, R7, 0x10, R236, 0xf8, !PT ;  /* 0x0000001007ec7812 */ /* 0x000fe200078ef8ec */
[----:B------:R-:W-:Y:S01]  /*5590*/  IMAD.MOV.U32 R239, RZ, RZ, RZ ;  /* 0x000000ffffef7224 */ /* 0x000fe200078e00ff */
[----:B------:R-:W2:Y:S01]  /*55a0*/  LDC R104, c[0x0][0xb0c] ;  /* 0x0002c300ff687b82 */ /* 0x000ea20000000800 */
[----:B------:R-:W4:Y:S01]  /*55b0*/  LDCU.64 UR46, c[0x0][0x348] ;  /* 0x00006900ff2e77ac */ /* 0x000f220008000a00 */
[----:B------:R-:W-:-:S02]  /*55c0*/  LOP3.LUT R236, R236, 0xf60, R5, 0xf8, !PT ;  /* 0x00000f60ecec7812 */ /* 0x000fc400078ef805 */
[----:B------:R-:W-:Y:S01]  /*55d0*/  MOV R242, UR4 ;  /* 0x0000000400f27c02 */ /* 0x000fe20008000f00 */
[----:B------:R-:W1:Y:S01]  /*55e0*/  LDCU.64 UR38, c[0x0][0x888] ;  /* 0x00011100ff2677ac */ /* 0x000e620008000a00 */
[----:B------:R-:W-:Y:S02]  /*55f0*/  IADD3 R0, PT, PT, R236, UR43, RZ ;  /* 0x0000002bec007c10 */ /* 0x000fe4000fffe0ff */
[----:B------:R-:W1:Y:S01]  /*5600*/  LDC R231, c[0x0][0xb20] ;  /* 0x0002c800ffe77b82 */ /* 0x000e620000000800 */
[----:B------:R-:W3:Y:S01]  /*5610*/  LDS R3, [UR43+0x290] ;  /* 0x0002902bff037984 */ /* 0x000ee20008000800 */
[----:B------:R-:W-:Y:S01]  /*5620*/  UIADD3 UR42, UPT, UPT, UR43, 0x300, URZ ;  /* 0x000003002b2a7890 */ /* 0x000fe2000fffe0ff */
[C---:B------:R-:W-:Y:S01]  /*5630*/  VIADD R235, R0.reuse, 0x10 ;  /* 0x0000001000eb7836 */ /* 0x040fe20000000000 */
[----:B------:R-:W-:-:S04]  /*5640*/  @P0 IADD3 R235, PT, PT, R0, -0x10, RZ ;  /* 0xfffffff000eb0810 */ /* 0x000fc80007ffe0ff */
[----:B------:R-:W1:Y:S08]  /*5650*/  LDC R103, c[0x0][0xb30] ;  /* 0x0002cc00ff677b82 */ /* 0x000e700000000800 */
[----:B------:R-:W1:Y:S08]  /*5660*/  LDC.64 R216, c[0x0][0xb10] ;  /* 0x0002c400ffd87b82 */ /* 0x000e700000000a00 */
[----:B------:R-:W1:Y:S08]  /*5670*/  LDC.64 R100, c[0x0][0xb18] ;  /* 0x0002c600ff647b82 */ /* 0x000e700000000a00 */
[----:B------:R-:W1:Y:S08]  /*5680*/  LDC.64 R212, c[0x0][0x888] ;  /* 0x00022200ffd47b82 */ /* 0x000e700000000a00 */
[----:B------:R-:W1:Y:S01]  /*5690*/  LDC.64 R98, c[0x0][0xb28] ;  /* 0x0002ca00ff627b82 */ /* 0x000e620000000a00 */
[----:B---3--:R-:W-:-:S07]  /*56a0*/  IMAD.IADD R2, R3, 0x1, R2 ;  /* 0x0000000103027824 */ /* 0x008fce00078e0202 */
[----:B------:R-:W3:Y:S08]  /*56b0*/  LDC.64 R214, c[0x0][0x890] ;  /* 0x00022400ffd67b82 */ /* 0x000ef00000000a00 */
[----:B------:R-:W1:Y:S08]  /*56c0*/  LDC.64 R210, c[0x0][0x8b0] ;  /* 0x00022c00ffd27b82 */ /* 0x000e700000000a00 */
[----:B------:R-:W1:Y:S08]  /*56d0*/  LDC.64 R208, c[0x0][0x8a8] ;  /* 0x00022a00ffd07b82 */ /* 0x000e700000000a00 */
[----:B--2-4-:R-:W1:Y:S02]  /*56e0*/  LDC R232, c[0x0][0x374] ;  /* 0x0000dd00ffe87b82 */ /* 0x014e640000000800 */
.L_x_121:
[----:B------:R-:W-:Y:S02]  /*56f0*/  LEA R0, R244, UR43, 0x3 ;  /* 0x0000002bf4007c11 */ /* 0x000fe4000f8e18ff */
[----:B------:R-:W-:Y:S02]  /*5700*/  SHF.L.U32 R3, R240, 0x1f, RZ ;  /* 0x0000001ff0037819 */ /* 0x000fe400000006ff */
[----:B------:R-:W-:Y:S02]  /*5710*/  LEA R16, R244, UR43, 0x4 ;  /* 0x0000002bf4107c11 */ /* 0x000fe4000f8e20ff */
[----:B--2---:R-:W2:Y:S02]  /*5720*/  SYNCS.PHASECHK.TRANS64.TRYWAIT P0, [R0+URZ+0x1e0], R3 ;  /* 0x0001e003000075a7 */ /* 0x004ea400080011ff */
[----:B--23--:R-:W-:Y:S05]  /*5730*/  @!P0 BRA `(.L_x_102) ;  /* 0x00000040000c8947 */ /* 0x00cfea0003800000 */
.L_x_201:
[----:B------:R-:W4:Y:S01]  /*5740*/  LDC.64 R14, c[0x0][0xb10] ;  /* 0x0002c400ff0e7b82 */ /* 0x000f220000000a00 */
[----:B------:R-:W3:Y:S01]  /*5750*/  LDS.128 R16, [R16+0x270] ;  /* 0x0002700010107984 */ /* 0x000ee20000000c00 */
[----:B-1----:R-:W-:Y:S01]  /*5760*/  ISETP.NE.AND P1, PT, R103, 0x1, PT ;  /* 0x000000016700780c */ /* 0x002fe20003f25270 */
[----:B--2---:R-:W-:Y:S01]  /*5770*/  VIADD R0, R0, 0x1f0 ;  /* 0x000001f000007836 */ /* 0x004fe20000000000 */
[----:B------:R-:W-:Y:S04]  /*5780*/  ISETP.GE.AND P0, PT, R102, 0x1, PT ;  /* 0x000000016600780c */ /* 0x000fe80003f06270 */
[----:B------:R-:W1:Y:S01]  /*5790*/  LDC.64 R12, c[0x0][0xb18] ;  /* 0x0002c600ff0c7b82 */ /* 0x000e620000000a00 */
[----:B------:R-:W-:Y:S01]  /*57a0*/  PRMT R0, RZ, 0x654, R0 ;  /* 0x00000654ff007816 */ /* 0x000fe20000000000 */
[----:B------:R-:W-:Y:S01]  /*57b0*/  @!PT LDS RZ, [RZ] ;  /* 0x00000000fffff984 */ /* 0x000fe20000000800 */
[----:B------:R-:W-:Y:S01]  /*57c0*/  @!PT LDS RZ, [RZ] ;  /* 0x00000000fffff984 */ /* 0x000fe20000000800 */
[----:B------:R-:W-:Y:S01]  /*57d0*/  @!PT LDS RZ, [RZ] ;  /* 0x00000000fffff984 */ /* 0x000fe20000000800 */
[----:B------:R-:W-:Y:S01]  /*57e0*/  @!PT LDS RZ, [RZ] ;  /* 0x00000000fffff984 */ /* 0x000fe20000000800 */
[----:B------:R2:W-:Y:S06]  /*57f0*/  MEMBAR.ALL.CTA ;  /* 0x0000000000007992 */ /* 0x0005ec0000008000 */
[----:B--2---:R-:W2:Y:S01]  /*5800*/  FENCE.VIEW.ASYNC.S ;  /* 0x00000000000073c6 */ /* 0x004ea20000000000 */
[----:B------:R-:W1:Y:S08]  /*5810*/  @!P1 LDC R11, c[0x0][0xb20] ;  /* 0x0002c800ff0b9b82 */ /* 0x000e700000000800 */
[----:B------:R-:W1:Y:S01]  /*5820*/  @!P1 LDC R10, c[0x0][0xb0c] ;  /* 0x0002c300ff0a9b82 */ /* 0x000e620000000800 */
[----:B--2---:R2:W-:Y:S01]  /*5830*/  SYNCS.ARRIVE.TRANS64.RED.A1T0 RZ, [R0+URZ], RZ ;  /* 0x000000ff00ff79a7 */ /* 0x0045e200081004ff */
[----:B---3--:R-:W-:Y:S04]  /*5840*/  LOP3.LUT P4, RZ, R18, 0x1, RZ, 0xc0, !PT ;  /* 0x0000000112ff7812 */ /* 0x008fe8000788c0ff */
[----:B------:R-:W-:Y:S09]  /*5850*/  P2R R243, PR, RZ, 0x10 ;  /* 0x00000010fff37803 */ /* 0x000ff20000000000 */
[----:B------:R-:W-:Y:S02]  /*5860*/  @P4 MOV R107, R16 ;  /* 0x00000010006b4202 */ /* 0x000fe40000000f00 */
[----:B------:R-:W-:Y:S01]  /*5870*/  @P4 LOP3.LUT R105, R17, 0xffff, RZ, 0xc0, !PT ;  /* 0x0000ffff11694812 */ /* 0x000fe200078ec0ff */
[----:B--2-4-:R-:W-:Y:S06]  /*5880*/  @!P0 BRA `(.L_x_103) ;  /* 0x0000000000a48947 */ /* 0x014fec0003800000 */
[----:B------:R-:W-:Y:S01]  /*5890*/  IMAD.HI.U32 R22, R232, R101, RZ ;  /* 0x00000065e8167227 */ /* 0x000fe200078e00ff */
[----:B------:R-:W-:Y:S02]  /*58a0*/  ISETP.NE.AND P0, PT, R100, 0x1, PT ;  /* 0x000000016400780c */ /* 0x000fe40003f05270 */
[----:B------:R-:W-:Y:S01]  /*58b0*/  ISETP.NE.AND P2, PT, R102, 0x1, PT ;  /* 0x000000016600780c */ /* 0x000fe20003f45270 */
[-C--:B------:R-:W-:Y:S01]  /*58c0*/  IMAD.HI.U32 R20, R233, R216.reuse, RZ ;  /* 0x000000d8e9147227 */ /* 0x080fe200078e00ff */
[----:B------:R-:W-:Y:S02]  /*58d0*/  SHF.R.U32.HI R21, RZ, R231, R22 ;  /* 0x000000e7ff157219 */ /* 0x000fe40000011616 */
[----:B------:R-:W-:Y:S01]  /*58e0*/  ISETP.NE.AND P3, PT, R104, 0x1, PT ;  /* 0x000000016800780c */ /* 0x000fe20003f65270 */
[----:B------:R-:W-:Y:S01]  /*58f0*/  IMAD.HI.U32 R26, R105, R101, RZ ;  /* 0x00000065691a7227 */ /* 0x000fe200078e00ff */
[----:B------:R-:W-:Y:S02]  /*5900*/  SHF.R.U32.HI R20, RZ, R217, R20 ;  /* 0x000000d9ff147219 */ /* 0x000fe40000011614 */
[----:B------:R-:W-:Y:S01]  /*5910*/  SEL R3, R232, R21, !P0 ;  /* 0x00000015e8037207 */ /* 0x000fe20004000000 */
[----:B------:R-:W-:Y:S01]  /*5920*/  IMAD.HI.U32 R24, R107, R216, RZ ;  /* 0x000000d86b187227 */ /* 0x000fe200078e00ff */
[----:B------:R-:W-:Y:S03]  /*5930*/  SEL R7, R233, R20, !P3 ;  /* 0x00000014e9077207 */ /* 0x000fe60005800000 */
[-C--:B------:R-:W-:Y:S01]  /*5940*/  IMAD.HI.U32 R20, R3, R98.reuse, RZ ;  /* 0x0000006203147227 */ /* 0x080fe200078e00ff */
[----:B------:R-:W-:Y:S03]  /*5950*/  SHF.R.U32.HI R24, RZ, R217, R24 ;  /* 0x000000d9ff187219 */ /* 0x000fe60000011618 */
[----:B------:R-:W-:Y:S01]  /*5960*/  IMAD.HI.U32 R22, R7, R98, RZ ;  /* 0x0000006207167227 */ /* 0x000fe200078e00ff */
[----:B------:R-:W-:Y:S02]  /*5970*/  @P2 SHF.R.U32.HI R3, RZ, R99, R20 ;  /* 0x00000063ff032219 */ /* 0x000fe40000011614 */
[----:B------:R-:W-:Y:S02]  /*5980*/  SHF.R.U32.HI R20, RZ, R231, R26 ;  /* 0x000000e7ff147219 */ /* 0x000fe4000001161a */
[----:B------:R-:W-:Y:S01]  /*5990*/  @P2 SHF.R.U32.HI R7, RZ, R99, R22 ;  /* 0x00000063ff072219 */ /* 0x000fe20000011616 */
[C---:B------:R-:W-:Y:S01]  /*59a0*/  IMAD R4, R102.reuse, R3, RZ ;  /* 0x0000000366047224 */ /* 0x040fe200078e02ff */
[----:B------:R-:W-:Y:S02]  /*59b0*/  SEL R5, R105, R20, !P0 ;  /* 0x0000001469057207 */ /* 0x000fe40004000000 */
[----:B------:R-:W-:Y:S01]  /*59c0*/  SEL R3, R107, R24, !P3 ;  /* 0x000000186b037207 */ /* 0x000fe20005800000 */
[----:B------:R-:W-:Y:S01]  /*59d0*/  IMAD R6, R102, R7, RZ ;  /* 0x0000000766067224 */ /* 0x000fe200078e02ff */
[C---:B------:R-:W-:Y:S01]  /*59e0*/  ISETP.GE.AND P0, PT, R5.reuse, R4, PT ;  /* 0x000000040500720c */ /* 0x040fe20003f06270 */
[----:B------:R-:W-:Y:S03]  /*59f0*/  IMAD.HI.U32 R8, R5, R98, RZ ;  /* 0x0000006205087227 */ /* 0x000fe600078e00ff */
[----:B------:R-:W-:Y:S01]  /*5a00*/  ISETP.GE.OR P0, PT, R3, R6, P0 ;  /* 0x000000060300720c */ /* 0x000fe20000706670 */
[----:B------:R-:W-:Y:S01]  /*5a10*/  IMAD.MOV R6, RZ, RZ, -R3 ;  /* 0x000000ffff067224 */ /* 0x000fe200078e0a03 */
[-C--:B------:R-:W-:Y:S03]  /*5a20*/  SHF.R.U32.HI R8, RZ, R99.reuse, R8 ;  /* 0x00000063ff087219 */ /* 0x080fe60000011608 */
[----:B------:R-:W-:Y:S01]  /*5a30*/  IMAD R107, R104, R6, R107 ;  /* 0x00000006686b7224 */ /* 0x000fe200078e026b */
[----:B------:R-:W-:Y:S05]  /*5a40*/  SEL R9, R5, R8, !P2 ;  /* 0x0000000805097207 */ /* 0x000fea0005000000 */
[----:B------:R-:W-:Y:S02]  /*5a50*/  IMAD.MOV R8, RZ, RZ, -R9 ;  /* 0x000000ffff087224 */ /* 0x000fe400078e0a09 */
[C---:B------:R-:W-:Y:S04]  /*5a60*/  @!P0 IMAD.HI.U32 R4, R3.reuse, R98, RZ ;  /* 0x0000006203048227 */ /* 0x040fe800078e00ff */
[----:B------:R-:W-:Y:S01]  /*5a70*/  IMAD R8, R102, R8, R5 ;  /* 0x0000000866087224 */ /* 0x000fe200078e0205 */
[----:B------:R-:W-:Y:S04]  /*5a80*/  @!P0 SHF.R.U32.HI R4, RZ, R99, R4 ;  /* 0x00000063ff048219 */ /* 0x000fe80000011604 */
[----:B------:R-:W-:Y:S02]  /*5a90*/  @!P0 SEL R0, R3, R4, !P2 ;  /* 0x0000000403008207 */ /* 0x000fe40005000000 */
[----:B------:R-:W-:Y:S02]  /*5aa0*/  IADD3 R4, PT, PT, -R5, RZ, RZ ;  /* 0x000000ff05047210 */ /* 0x000fe40007ffe1ff */
[----:B------:R-:W-:Y:S01]  /*5ab0*/  @!P0 IADD3 R9, PT, PT, R9, -R0, RZ ;  /* 0x8000000009098210 */ /* 0x000fe20007ffe0ff */
[----:B------:R-:W-:Y:S02]  /*5ac0*/  @!P0 IMAD R0, R7, R8, R0 ;  /* 0x0000000807008224 */ /* 0x000fe400078e0200 */
[----:B------:R-:W-:Y:S02]  /*5ad0*/  IMAD R105, R100, R4, R105 ;  /* 0x0000000464697224 */ /* 0x000fe400078e0269 */
[----:B------:R-:W-:Y:S02]  /*5ae0*/  @!P0 IMAD R5, R9, R102, R3 ;  /* 0x0000006609058224 */ /* 0x000fe400078e0203 */
[----:B------:R-:W-:Y:S04]  /*5af0*/  @!P0 IMAD.MOV.U32 R3, RZ, RZ, R0 ;  /* 0x000000ffff038224 */ /* 0x000fe800078e0000 */
[----:B------:R-:W-:Y:S02]  /*5b00*/  IMAD R107, R3, R104, R107 ;  /* 0x00000068036b7224 */ /* 0x000fe400078e026b */
[----:B------:R-:W-:Y:S07]  /*5b10*/  IMAD R105, R5, R100, R105 ;  /* 0x0000006405697224 */ /* 0x000fee00078e0269 */
.L_x_103:
[----:B-1----:R-:W-:Y:S01]  /*5b20*/  @!P1 IMAD.HI.U32 R4, R105, R13, RZ ;  /* 0x0000000d69049227 */ /* 0x002fe200078e00ff */
[----:B------:R-:W-:Y:S01]  /*5b30*/  @!P1 ISETP.NE.AND P0, PT, R12, 0x1, PT ;  /* 0x000000010c00980c */ /* 0x000fe20003f05270 */
[----:B------:R-:W-:Y:S01]  /*5b40*/  ULOP3.LUT UP0, URZ, UR42, 0x90, URZ, 0xc0, !UPT ;  /* 0x000000902aff7892 */ /* 0x000fe2000f80c0ff */
[----:B------:R-:W-:Y:S01]  /*5b50*/  @!P1 ISETP.NE.AND P2, PT, R10, 0x1, PT ;  /* 0x000000010a00980c */ /* 0x000fe20003f45270 */
[----:B------:R-:W-:Y:S01]  /*5b60*/  @!P1 IMAD.HI.U32 R0, R107, R14, RZ ;  /* 0x0000000e6b009227 */ /* 0x000fe200078e00ff */
[----:B------:R-:W-:Y:S02]  /*5b70*/  @!P1 SHF.R.U32.HI R4, RZ, R11, R4 ;  /* 0x0000000bff049219 */ /* 0x000fe40000011604 */
[----:B------:R-:W-:Y:S01]  /*5b80*/  @P4 SHF.R.U32.HI R238, RZ, 0x10, R17 ;  /* 0x00000010ffee4819 */ /* 0x000fe20000011611 */
[----:B------:R-:W-:Y:S01]  /*5b90*/  VIADD R244, R244, 0x1 ;  /* 0x00000001f4f47836 */ /* 0x000fe20000000000 */
[----:B------:R-:W-:Y:S02]  /*5ba0*/  @!P1 SHF.R.U32.HI R0, RZ, R15, R0 ;  /* 0x0000000fff009219 */ /* 0x000fe40000011600 */
[----:B------:R-:W-:Y:S02]  /*5bb0*/  @!P1 SEL R3, R105, R4, !P0 ;  /* 0x0000000469039207 */ /* 0x000fe40004000000 */
[----:B------:R-:W-:Y:S05]  /*5bc0*/  @!P1 SEL R4, R107, R0, !P2 ;  /* 0x000000006b049207 */ /* 0x000fea0005000000 */
[----:B------:R-:W-:Y:S02]  /*5bd0*/  @!P1 IMAD.IADD R0, R3, 0x1, -R4 ;  /* 0x0000000103009824 */ /* 0x000fe400078e0a04 */
[----:B------:R-:W-:Y:S02]  /*5be0*/  @!P1 IMAD.IADD R3, R4, 0x1, -R3 ;  /* 0x0000000104039824 */ /* 0x000fe400078e0a03 */
[----:B------:R-:W-:Y:S02]  /*5bf0*/  @!P1 IMAD R107, R0, R10, R107 ;  /* 0x0000000a006b9224 */ /* 0x000fe400078e026b */
[----:B------:R-:W-:Y:S01]  /*5c00*/  @!P1 IMAD R105, R3, R12, R105 ;  /* 0x0000000c03699224 */ /* 0x000fe200078e0269 */
[----:B------:R-:W-:Y:S06]  /*5c10*/  BRA.U !UP0, `(.L_x_104) ;  /* 0x0000000108407547 */ /* 0x000fec000b800000 */
[----:B------:R-:W1:Y:S01]  /*5c20*/  LDCU.64 UR8, c[0x4][0x80] ;  /* 0x01001000ff0877ac */ /* 0x000e620008000a00 */
[----:B------:R-:W-:Y:S01]  /*5c30*/  MOV R15, 0x0 ;  /* 0x00000000000f7802 */ /* 0x000fe20000000f00 */
[----:B------:R-:W-:Y:S02]  /*5c40*/  HFMA2 R12, -RZ, RZ, 0, 5.9604644775390625e-08 ;  /* 0x00000001ff0c7431 */ /* 0x000fe400000001ff */
[----:B------:R-:W-:Y:S02]  /*5c50*/  IMAD.MOV.U32 R8, RZ, RZ, 0x70 ;  /* 0x00000070ff087424 */ /* 0x000fe400078e00ff */
[----:B------:R-:W-:Y:S01]  /*5c60*/  IMAD.MOV.U32 R13, RZ, RZ, RZ ;  /* 0x000000ffff0d7224 */ /* 0x000fe200078e00ff */
[----:B------:R-:W2:Y:S01]  /*5c70*/  LDCU.64 UR6, c[0x4][0x88] ;  /* 0x01001100ff0677ac */ /* 0x000ea20008000a00 */
[----:B------:R-:W3:Y:S01]  /*5c80*/  LDC.64 R14, c[0x4][R15] ;  /* 0x010000000f0e7b82 */ /* 0x000ee20000000a00 */
[----:B------:R-:W4:Y:S01]  /*5c90*/  LDCU.64 UR4, c[0x4][0x8] ;  /* 0x01000100ff0477ac */ /* 0x000f220008000a00 */
[----:B-1----:R-:W-:Y:S01]  /*5ca0*/  MOV R5, UR9 ;  /* 0x0000000900057c02 */ /* 0x002fe20008000f00 */
[----:B------:R-:W-:Y:S01]  /*5cb0*/  IMAD.U32 R4, RZ, RZ, UR8 ;  /* 0x00000008ff047e24 */ /* 0x000fe2000f8e00ff */
[----:B--2---:R-:W-:Y:S01]  /*5cc0*/  MOV R7, UR7 ;  /* 0x0000000700077c02 */ /* 0x004fe20008000f00 */
[----:B------:R-:W-:Y:S01]  /*5cd0*/  IMAD.U32 R6, RZ, RZ, UR6 ;  /* 0x00000006ff067e24 */ /* 0x000fe2000f8e00ff */
[----:B----4-:R-:W-:Y:S01]  /*5ce0*/  MOV R11, UR5 ;  /* 0x00000005000b7c02 */ /* 0x010fe20008000f00 */
[----:B------:R-:W-:Y:S02]  /*5cf0*/  IMAD.U32 R10, RZ, RZ, UR4 ;  /* 0x00000004ff0a7e24 */ /* 0x000fe4000f8e00ff */
[----:B------:R-:W-:Y:S07]  /*5d00*/  LEPC R20, `(.L_x_104) ;  /* 0x000000001014794e */ /* 0x000fee0000000000 */
[----:B---3-5:R-:W-:Y:S05]  /*5d10*/  CALL.ABS.NOINC R14 ;  /* 0x000000000e007343 */ /* 0x028fea0003c00000 */
.L_x_104:
[----:B------:R-:W-:Y:S01]  /*5d20*/  LOP3.LUT P0, RZ, R242, 0x90, RZ, 0xc0, !PT ;  /* 0x00000090f2ff7812 */ /* 0x000fe2000780c0ff */
[----:B------:R-:W-:Y:S11]  /*5d30*/  BSSY.RECONVERGENT B6, `(.L_x_105) ;  /* 0x0000013000067945 */ /* 0x000ff60003800200 */
[----:B------:R-:W-:Y:S01]  /*5d40*/  @!UPT UIADD3 URZ, UPT, UPT, URZ, URZ, URZ ;  /* 0x000000fffffff290 */ /* 0x000fe2000fffe0ff */
[----:B------:R-:W-:Y:S05]  /*5d50*/  @!P0 BRA `(.L_x_106) ;  /* 0x0000000000408947 */ /* 0x000fea0003800000 */
        /* <DEDUP_REMOVED lines=16> */
.L_x_106:
[----:B------:R-:W-:Y:S05]  /*5e60*/  BSYNC.RECONVERGENT B6 ;  /* 0x0000000000067941 */ /* 0x000fea0003800200 */
.L_x_105:
[----:B------:R-:W-:Y:S01]  /*5e70*/  ISETP.NE.U32.AND P3, PT, R214, RZ, PT ;  /* 0x000000ffd600720c */ /* 0x000fe20003f65070 */
[----:B------:R-:W-:Y:S01]  /*5e80*/  UISETP.NE.AND UP1, UPT, UR44, URZ, UPT ;  /* 0x000000ff2c00728c */ /* 0x000fe2000bf25270 */
[----:B------:R-:W-:Y:S02]  /*5e90*/  ISETP.NE.U32.AND P4, PT, R210, RZ, PT ;  /* 0x000000ffd200720c */ /* 0x000fe40003f85070 */
[----:B------:R-:W-:Y:S02]  /*5ea0*/  ISETP.NE.AND.EX P3, PT, R215, RZ, PT, P3 ;  /* 0x000000ffd700720c */ /* 0x000fe40003f65330 */
[----:B------:R-:W-:Y:S02]  /*5eb0*/  PLOP3.LUT P1, PT, PT, PT, PT, 0x8, 0x80 ;  /* 0x000000000080781c */ /* 0x000fe40003f2e170 */
[----:B------:R-:W-:Y:S02]  /*5ec0*/  PLOP3.LUT P0, PT, PT, PT, UP1, 0x80, 0x8 ;  /* 0x000000000008781c */ /* 0x000fe40003f0f018 */
[----:B------:R-:W-:Y:S02]  /*5ed0*/  ISETP.NE.AND.EX P4, PT, R211, RZ, PT, P4 ;  /* 0x000000ffd300720c */ /* 0x000fe40003f85340 */
[----:B------:R-:W1:Y:S09]  /*5ee0*/  @UP1 LDCU.64 UR4, c[0x0][0x888] ;  /* 0x00011100ff0417ac */ /* 0x000e720008000a00 */
[----:B------:R-:W-:Y:S01]  /*5ef0*/  @P0 PLOP3.LUT P1, PT, P3, PT, PT, 0x80, 0x8 ;  /* 0x000000000008081c */ /* 0x000fe20001f2f070 */
[----:B-1----:R-:W-:Y:S04]  /*5f00*/  @UP1 UISETP.NE.U32.AND UP0, UPT, UR4, URZ, UPT ;  /* 0x000000ff0400128c */ /* 0x002fe8000bf05070 */
[----:B------:R-:W-:Y:S04]  /*5f10*/  @UP1 UISETP.NE.AND.EX UP0, UPT, UR5, URZ, UPT, UP0 ;  /* 0x000000ff0500128c */ /* 0x000fe8000bf05300 */
[----:B------:R-:W-:Y:S01]  /*5f20*/  @UP1 USEL UR4, URZ, 0xffffffff, UP0 ;  /* 0xffffffffff041887 */ /* 0x000fe20008000000 */
[----:B------:R-:W-:Y:S11]  /*5f30*/  @!P3 BRA `(.L_x_107) ;  /* 0x00000000002cb947 */ /* 0x000ff60003800000 */
[----:B------:R-:W-:Y:S01]  /*5f40*/  ISETP.NE.U32.AND P2, PT, R212, RZ, PT ;  /* 0x000000ffd400720c */ /* 0x000fe20003f45070 */
[----:B------:R-:W-:Y:S03]  /*5f50*/  IMAD.MOV.U32 R230, RZ, RZ, 0x1 ;  /* 0x00000001ffe67424 */ /* 0x000fe600078e00ff */
[----:B------:R-:W-:Y:S11]  /*5f60*/  ISETP.NE.AND.EX P2, PT, R213, RZ, PT, P2 ;  /* 0x000000ffd500720c */ /* 0x000ff60003f45320 */
[----:B------:R-:W-:Y:S02]  /*5f70*/  @!UPT UIADD3 URZ, UPT, UPT, URZ, URZ, URZ ;  /* 0x000000fffffff290 */ /* 0x000fe4000fffe0ff */
[----:B------:R-:W1:Y:S01]  /*5f80*/  @P2 LDC.64 R4, c[0x0][0x888] ;  /* 0x00022200ff042b82 */ /* 0x000e620000000a00 */
[----:B------:R-:W-:Y:S04]  /*5f90*/  @P2 IMAD R0, R214, UR36, RZ ;  /* 0x00000024d6002c24 */ /* 0x000fe8000f8e02ff */
[----:B-1----:R-:W-:Y:S04]  /*5fa0*/  @P2 IMAD.WIDE R4, R0, 0x4, R4 ;  /* 0x0000000400042825 */ /* 0x002fe800078e0204 */
[----:B------:R-:W-:Y:S01]  /*5fb0*/  HFMA2 R0, -RZ, RZ, 0, 5.9604644775390625e-08 ;  /* 0x00000001ff007431 */ /* 0x000fe200000001ff */
[----:B-----5:R1:W5:Y:S04]  /*5fc0*/  @P2 LDG.E R110, desc[UR40][R4.64] ;  /* 0x00000028046e2981 */ /* 0x020368000c1e1900 */
[----:B------:R-:W-:Y:S01]  /*5fd0*/  @!P2 PRMT R230, R0, 0x7610, R230 ;  /* 0x0000761000e6a816 */ /* 0x000fe200000000e6 */
[----:B-1----:R-:W2:Y:S06]  /*5fe0*/  @!P2 LDC R110, c[0x0][0x880] ;  /* 0x00022000ff6eab82 */ /* 0x002eac0000000800 */
.L_x_107:
[----:B------:R-:W-:Y:S05]  /*5ff0*/  @!P4 BRA `(.L_x_108) ;  /* 0x000000000020c947 */ /* 0x000fea0003800000 */
[----:B------:R-:W-:Y:S04]  /*6000*/  ISETP.NE.U32.AND P2, PT, R208, RZ, PT ;  /* 0x000000ffd000720c */ /* 0x000fe80003f45070 */
[----:B------:R-:W-:Y:S11]  /*6010*/  ISETP.NE.AND.EX P2, PT, R209, RZ, PT, P2 ;  /* 0x000000ffd100720c */ /* 0x000ff60003f45320 */
[----:B------:R-:W-:Y:S02]  /*6020*/  @!UPT UIADD3 URZ, UPT, UPT, URZ, URZ, URZ ;  /* 0x000000fffffff290 */ /* 0x000fe4000fffe0ff */
[----:B------:R-:W1:Y:S01]  /*6030*/  @P2 LDC.64 R4, c[0x0][0x8a8] ;  /* 0x00022a00ff042b82 */ /* 0x000e620000000a00 */
[----:B------:R-:W-:Y:S04]  /*6040*/  @P2 IMAD R0, R210, UR36, RZ ;  /* 0x00000024d2002c24 */ /* 0x000fe8000f8e02ff */
[----:B-1----:R-:W-:Y:S05]  /*6050*/  @P2 IMAD.WIDE R4, R0, 0x4, R4 ;  /* 0x0000000400042825 */ /* 0x002fea00078e0204 */
[----:B-----5:R1:W5:Y:S02]  /*6060*/  @P2 LDG.E R106, desc[UR40][R4.64] ;  /* 0x00000028046a2981 */ /* 0x020364000c1e1900 */
[----:B-1----:R-:W3:Y:S02]  /*6070*/  @!P2 LDC R106, c[0x0][0x8a0] ;  /* 0x00022800ff6aab82 */ /* 0x002ee40000000800 */
.L_x_108:
[----:B--2--5:R-:W-:Y:S01]  /*6080*/  @P0 ISETP.NE.AND P4, PT, R110, RZ, PT ;  /* 0x000000ff6e00020c */ /* 0x024fe20003f85270 */
[----:B------:R-:W-:Y:S01]  /*6090*/  IMAD.U32 R0, RZ, RZ, UR4 ;  /* 0x00000004ff007e24 */ /* 0x000fe2000f8e00ff */
[----:B------:R-:W-:Y:S01]  /*60a0*/  @P0 LOP3.LUT P2, RZ, R230, 0xff, RZ, 0xc0, !PT ;  /* 0x000000ffe6ff0812 */ /* 0x000fe2000784c0ff */
[----:B------:R-:W-:Y:S01]  /*60b0*/  BSSY B1, `(.L_x_109) ;  /* 0x0000046000017945 */ /* 0x000fe20003800000 */
[----:B------:R-:W-:Y:S02]  /*60c0*/  @P0 SEL R5, RZ, 0xffffffff, P4 ;  /* 0xffffffffff050807 */ /* 0x000fe40002000000 */
[----:B------:R-:W-:Y:S02]  /*60d0*/  CS2R R138, SRZ ;  /* 0x00000000008a7805 */ /* 0x000fe4000001ff00 */
[----:B------:R-:W-:Y:S02]  /*60e0*/  LEA R22, R109, UR43, 0x3 ;  /* 0x0000002b6d167c11 */ /* 0x000fe4000f8e18ff */
[----:B------:R-:W-:Y:S02]  /*60f0*/  CS2R R136, SRZ ;  /* 0x0000000000887805 */ /* 0x000fe4000001ff00 */
[----:B------:R-:W-:Y:S02]  /*6100*/  @P1 SEL R5, R0, R5, !P2 ;  /* 0x0000000500051207 */ /* 0x000fe40005000000 */
[----:B------:R-:W-:Y:S02]  /*6110*/  CS2R R18, SRZ ;  /* 0x0000000000127805 */ /* 0x000fe4000001ff00 */
[----:B------:R-:W-:Y:S02]  /*6120*/  SHF.L.U32 R3, R241, 0x1f, RZ ;  /* 0x0000001ff1037819 */ /* 0x000fe400000006ff */
[----:B------:R-:W-:Y:S02]  /*6130*/  CS2R R16, SRZ ;  /* 0x0000000000107805 */ /* 0x000fe4000001ff00 */
[----:B------:R-:W-:Y:S02]  /*6140*/  @P0 LOP3.LUT R5, R5, 0x1, RZ, 0xc0, !PT ;  /* 0x0000000105050812 */ /* 0x000fe400078ec0ff */
[----:B------:R-:W-:Y:S02]  /*6150*/  CS2R R130, SRZ ;  /* 0x0000000000827805 */ /* 0x000fe4000001ff00 */
[----:B------:R-:W-:Y:S02]  /*6160*/  PLOP3.LUT P5, PT, PT, PT, PT, 0x8, 0x80 ;  /* 0x000000000080781c */ /* 0x000fe40003fae170 */
[----:B------:R-:W-:Y:S02]  /*6170*/  CS2R R128, SRZ ;  /* 0x0000000000807805 */ /* 0x000fe4000001ff00 */
[----:B------:R-:W-:Y:S02]  /*6180*/  ISETP.NE.U32.OR P1, PT, R5, 0x1, !P0 ;  /* 0x000000010500780c */ /* 0x000fe40004725470 */
[----:B------:R-:W-:Y:S02]  /*6190*/  CS2R R126, SRZ ;  /* 0x00000000007e7805 */ /* 0x000fe4000001ff00 */
[----:B------:R-:W-:Y:S02]  /*61a0*/  CS2R R124, SRZ ;  /* 0x00000000007c7805 */ /* 0x000fe4000001ff00 */
[----:B------:R-:W-:Y:S02]  /*61b0*/  CS2R R122, SRZ ;  /* 0x00000000007a7805 */ /* 0x000fe4000001ff00 */
[----:B------:R-:W-:Y:S02]  /*61c0*/  CS2R R120, SRZ ;  /* 0x0000000000787805 */ /* 0x000fe4000001ff00 */
[----:B------:R-:W-:Y:S02]  /*61d0*/  CS2R R118, SRZ ;  /* 0x0000000000767805 */ /* 0x000fe4000001ff00 */
[----:B------:R-:W-:Y:S02]  /*61e0*/  CS2R R116, SRZ ;  /* 0x0000000000747805 */ /* 0x000fe4000001ff00 */
[----:B------:R-:W-:Y:S04]  /*61f0*/  @P1 SHF.L.U32 R4, R239, 0x1f, RZ ;  /* 0x0000001fef041819 */ /* 0x000fe800000006ff */
[----:B------:R-:W1:Y:S01]  /*6200*/  @P1 SYNCS.PHASECHK.TRANS64.TRYWAIT P0, [UR43+0x1c0], R4 ;  /* 0x0001c004ff0015a7 */ /* 0x000e62000800112b */
[----:B------:R2:W4:Y:S01]  /*6210*/  SYNCS.PHASECHK.TRANS64.TRYWAIT P4, [R22+URZ+0x200], R3 ;  /* 0x00020003160075a7 */ /* 0x00052200080811ff */
[----:B-1----:R-:W-:Y:S01]  /*6220*/  @P1 PLOP3.LUT P5, PT, P0, PT, PT, 0x8, 0x80 ;  /* 0x000000000080181c */ /* 0x002fe200007ae170 */
[----:B------:R-:W-:Y:S01]  /*6230*/  @!UPT UIADD3 URZ, UPT, UPT, URZ, URZ, URZ ;  /* 0x000000fffffff290 */ /* 0x000fe2000fffe0ff */
[----:B--2-4-:R-:W-:Y:S11]  /*6240*/  @!P1 BRA `(.L_x_110) ;  /* 0x0000000000b09947 */ /* 0x014ff60003800000 */
[----:B------:R-:W-:Y:S01]  /*6250*/  ISETP.NE.U32.AND P0, PT, RZ, UR38, PT ;  /* 0x00000026ff007c0c */ /* 0x000fe2000bf05070 */
[----:B------:R-:W-:Y:S01]  /*6260*/  BSSY B0, `(.L_x_111) ;  /* 0x000001a000007945 */ /* 0x000fe20003800000 */
[----:B------:R-:W-:Y:S02]  /*6270*/  ISETP.NE.AND P2, PT, R110, RZ, PT ;  /* 0x000000ff6e00720c */ /* 0x000fe40003f45270 */
[----:B------:R-:W-:Y:S02]  /*6280*/  CS2R R118, SRZ ;  /* 0x0000000000767805 */ /* 0x000fe4000001ff00 */
[----:B------:R-:W-:Y:S02]  /*6290*/  ISETP.NE.AND.EX P0, PT, RZ, UR39, PT, P0 ;  /* 0x00000027ff007c0c */ /* 0x000fe4000bf05300 */
[----:B------:R-:W-:Y:S02]  /*62a0*/  CS2R R116, SRZ ;  /* 0x0000000000747805 */ /* 0x000fe4000001ff00 */
[----:B------:R-:W-:Y:S02]  /*62b0*/  LOP3.LUT P1, RZ, R230, 0xff, RZ, 0xc0, !PT ;  /* 0x000000ffe6ff7812 */ /* 0x000fe4000782c0ff */
[----:B------:R-:W-:Y:S02]  /*62c0*/  CS2R R122, SRZ ;  /* 0x00000000007a7805 */ /* 0x000fe4000001ff00 */
[----:B------:R-:W-:Y:S02]  /*62d0*/  SEL R0, RZ, 0xffffffff, P2 ;  /* 0xffffffffff007807 */ /* 0x000fe40001000000 */
[----:B------:R-:W-:Y:S02]  /*62e0*/  CS2R R120, SRZ ;  /* 0x0000000000787805 */ /* 0x000fe4000001ff00 */
[----:B------:R-:W-:Y:S02]  /*62f0*/  SEL R5, RZ, 0xffffffff, P0 ;  /* 0xffffffffff057807 */ /* 0x000fe40000000000 */
[----:B------:R-:W-:Y:S02]  /*6300*/  CS2R R126, SRZ ;  /* 0x00000000007e7805 */ /* 0x000fe4000001ff00 */
[----:B------:R-:W-:Y:S02]  /*6310*/  CS2R R124, SRZ ;  /* 0x00000000007c7805 */ /* 0x000fe4000001ff00 */
[----:B------:R-:W-:Y:S02]  /*6320*/  CS2R R130, SRZ ;  /* 0x0000000000827805 */ /* 0x000fe4000001ff00 */
[----:B------:R-:W-:Y:S02]  /*6330*/  @P3 SEL R0, R5, R0, !P1 ;  /* 0x0000000005003207 */ /* 0x000fe40004800000 */
[----:B------:R-:W-:Y:S02]  /*6340*/  CS2R R128, SRZ ;  /* 0x0000000000807805 */ /* 0x000fe4000001ff00 */
[----:B------:R-:W-:Y:S02]  /*6350*/  CS2R R18, SRZ ;  /* 0x0000000000127805 */ /* 0x000fe4000001ff00 */
[----:B------:R-:W-:Y:S02]  /*6360*/  CS2R R16, SRZ ;  /* 0x0000000000107805 */ /* 0x000fe4000001ff00 */
[----:B------:R-:W-:Y:S02]  /*6370*/  LOP3.LUT R0, R0, 0x1, RZ, 0xc0, !PT ;  /* 0x0000000100007812 */ /* 0x000fe400078ec0ff */
[----:B------:R-:W-:Y:S02]  /*6380*/  CS2R R138, SRZ ;  /* 0x00000000008a7805 */ /* 0x000fe4000001ff00 */
[----:B------:R-:W-:Y:S02]  /*6390*/  CS2R R136, SRZ ;  /* 0x0000000000887805 */ /* 0x000fe4000001ff00 */
[----:B------:R-:W-:Y:S01]  /*63a0*/  ISETP.NE.U32.AND P0, PT, R0, 0x1, PT ;  /* 0x000000010000780c */ /* 0x000fe20003f05070 */
[----:B------:R-:W-:Y:S01]  /*63b0*/  @!UPT UIADD3 URZ, UPT, UPT, URZ, URZ, URZ ;  /* 0x000000fffffff290 */ /* 0x000fe2000fffe0ff */
[----:B------:R-:W-:Y:S11]  /*63c0*/  @!P5 BRA `(.L_x_112) ;  /* 0x00000000000cd947 */ /* 0x000ff60003800000 */
[----:B------:R-:W-:Y:S04]  /*63d0*/  SHF.L.U32 R5, R239, 0x1f, RZ ;  /* 0x0000001fef057819 */ /* 0x000fe800000006ff */
[----:B------:R-:W1:Y:S02]  /*63e0*/  SYNCS.PHASECHK.TRANS64.TRYWAIT P1, [UR43+0x1c0], R5 ;  /* 0x0001c005ff0075a7 */ /* 0x000e64000802112b */
[----:B-1----:R-:W-:Y:S05]  /*63f0*/  @!P1 BRA `(.L_x_113) ;  /* 0x0000003000f09947 */ /* 0x002fea0003800000 */
.L_x_112:
[----:B------:R-:W-:Y:S05]  /*6400*/  BSYNC B0 ;  /* 0x0000000000007941 */ /* 0x000fea0003800000 */
.L_x_111:
[----:B------:R2:W4:Y:S01]  /*6410*/  @P0 LDS.128 R116, [R236+UR43+0x300] ;  /* 0x0003002bec740984 */ /* 0x0005220008000c00 */
[----:B------:R-:W-:Y:S01]  /*6420*/  UIADD3 UR4, UPT, UPT, UR43, 0x1c8, URZ ;  /* 0x000001c82b047890 */ /* 0x000fe2000fffe0ff */
[----:B------:R-:W-:Y:S02]  /*6430*/  LOP3.LUT R239, R239, 0x1, RZ, 0x3c, !PT ;  /* 0x00000001efef7812 */ /* 0x000fe400078e3cff */
[----:B------:R2:W1:Y:S01]  /*6440*/  @P0 LDS.128 R120, [R235+0x300] ;  /* 0x00030000eb780984 */ /* 0x0004620000000c00 */
[----:B------:R-:W-:Y:S03]  /*6450*/  UPRMT UR4, UR37, 0x654, UR4 ;  /* 0x0000065425047896 */ /* 0x000fe60008000004 */
[----:B------:R2:W1:Y:S04]  /*6460*/  @P0 LDS.128 R124, [R236+UR43+0x1300] ;  /* 0x0013002bec7c0984 */ /* 0x0004680008000c00 */
[----:B------:R2:W1:Y:S04]  /*6470*/  @P0 LDS.128 R128, [R235+0x1300] ;  /* 0x00130000eb800984 */ /* 0x0004680000000c00 */
[----:B------:R2:W1:Y:S04]  /*6480*/  @P0 LDS.128 R16, [R236+UR43+0x2300] ;  /* 0x0023002bec100984 */ /* 0x0004680008000c00 */
[----:B------:R2:W1:Y:S01]  /*6490*/  @P0 LDS.128 R136, [R235+0x2300] ;  /* 0x00230000eb880984 */ /* 0x0004620000000c00 */
[----:B------:R-:W-:Y:S01]  /*64a0*/  @!PT LDS RZ, [RZ] ;  /* 0x00000000fffff984 */ /* 0x000fe20000000800 */
[----:B------:R-:W-:Y:S01]  /*64b0*/  @!PT LDS RZ, [RZ] ;  /* 0x00000000fffff984 */ /* 0x000fe20000000800 */
[----:B------:R-:W-:Y:S01]  /*64c0*/  @!PT LDS RZ, [RZ] ;  /* 0x00000000fffff984 */ /* 0x000fe20000000800 */
[----:B------:R-:W-:Y:S01]  /*64d0*/  @!PT LDS RZ, [RZ] ;  /* 0x00000000fffff984 */ /* 0x000fe20000000800 */
[----:B------:R5:W-:Y:S06]  /*64e0*/  MEMBAR.ALL.CTA ;  /* 0x0000000000007992 */ /* 0x000bec0000008000 */
[----:B-----5:R-:W5:Y:S02]  /*64f0*/  FENCE.VIEW.ASYNC.S ;  /* 0x00000000000073c6 */ /* 0x020f640000000000 */
[----:B-----5:R-:W-:Y:S01]  /*6500*/  SYNCS.ARRIVE.TRANS64.RED.A1T0 RZ, [UR4], RZ ;  /* 0x000000ffffff79a7 */ /* 0x020fe20008100404 */
.L_x_110:
[----:B------:R-:W-:Y:S05]  /*6510*/  BSYNC B1 ;  /* 0x0000000000017941 */ /* 0x000fea0003800000 */
.L_x_109:
[----:B------:R-:W-:Y:S05]  /*6520*/  IMAD R108, R109, 0x60, R2 ;  /* 0x000000606d6c7824 */ /* 0x000fea00078e0202 */
[----:B-1----:R-:W-:Y:S04]  /*6530*/  SHF.R.U32.HI R0, RZ, 0x15, R108 ;  /* 0x00000015ff007819 */ /* 0x002fe8000001166c */
[----:B------:R-:W-:Y:S01]  /*6540*/  LOP3.LUT P0, RZ, R0, 0x3, R237, 0x48, !PT ;  /* 0x0000000300ff7812 */ /* 0x000fe200078048ed */
[----:B------:R-:W-:Y:S01]  /*6550*/  @!UPT UIADD3 URZ, UPT, UPT, URZ, URZ, URZ ;  /* 0x000000fffffff290 */ /* 0x000fe2000fffe0ff */
[----:B------:R-:W-:Y:S11]  /*6560*/  @P4 BRA `(.L_x_114) ;  /* 0x0000000000084947 */ /* 0x000ff60003800000 */
[----:B------:R-:W1:Y:S02]  /*6570*/  SYNCS.PHASECHK.TRANS64.TRYWAIT P1, [R22+URZ+0x200], R3 ;  /* 0x00020003160075a7 */ /* 0x000e6400080211ff */
[----:B-1----:R-:W-:Y:S05]  /*6580*/  @!P1 BRA `(.L_x_115) ;  /* 0x0000003000a49947 */ /* 0x002fea0003800000 */
.L_x_114:
[----:B------:R-:W-:Y:S05]  /*6590*/  @!P0 BRA `(.L_x_116) ;  /* 0x0000000000408947 */ /* 0x000fea0003800000 */
[----:B------:R-:W1:Y:S01]  /*65a0*/  LDCU.64 UR8, c[0x4][0x70] ;  /* 0x01000e00ff0877ac */ /* 0x000e620008000a00 */
[----:B------:R-:W-:Y:S01]  /*65b0*/  MOV R15, 0x0 ;  /* 0x00000000000f7802 */ /* 0x000fe20000000f00 */
[----:B------:R-:W-:Y:S02]  /*65c0*/  HFMA2 R12, -RZ, RZ, 0, 5.9604644775390625e-08 ;  /* 0x00000001ff0c7431 */ /* 0x000fe400000001ff */
[----:B------:R-:W-:Y:S02]  /*65d0*/  IMAD.MOV.U32 R8, RZ, RZ, 0x192 ;  /* 0x00000192ff087424 */ /* 0x000fe400078e00ff */
[----:B------:R-:W-:Y:S01]  /*65e0*/  IMAD.MOV.U32 R13, RZ, RZ, RZ ;  /* 0x000000ffff0d7224 */ /* 0x000fe200078e00ff */
[----:B------:R-:W5:Y:S01]  /*65f0*/  LDCU.64 UR6, c[0x4][0x78] ;  /* 0x01000f00ff0677ac */ /* 0x000f620008000a00 */
[----:B------:R-:W2:Y:S01]  /*6600*/  LDC.64 R14, c[0x4][R15] ;  /* 0x010000000f0e7b82 */ /* 0x000ea20000000a00 */
[----:B------:R-:W3:Y:S01]  /*6610*/  LDCU.64 UR4, c[0x4][0x10] ;  /* 0x01000200ff0477ac */ /* 0x000ee20008000a00 */
[----:B-1----:R-:W-:Y:S01]  /*6620*/  MOV R5, UR9 ;  /* 0x0000000900057c02 */ /* 0x002fe20008000f00 */
[----:B------:R-:W-:Y:S01]  /*6630*/  IMAD.U32 R4, RZ, RZ, UR8 ;  /* 0x00000008ff047e24 */ /* 0x000fe2000f8e00ff */
[----:B-----5:R-:W-:Y:S01]  /*6640*/  MOV R7, UR7 ;  /* 0x0000000700077c02 */ /* 0x020fe20008000f00 */
[----:B------:R-:W-:Y:S01]  /*6650*/  IMAD.U32 R6, RZ, RZ, UR6 ;  /* 0x00000006ff067e24 */ /* 0x000fe2000f8e00ff */
[----:B---3--:R-:W-:Y:S01]  /*6660*/  MOV R11, UR5 ;  /* 0x00000005000b7c02 */ /* 0x008fe20008000f00 */
[----:B------:R-:W-:Y:S02]  /*6670*/  IMAD.U32 R10, RZ, RZ, UR4 ;  /* 0x00000004ff0a7e24 */ /* 0x000fe4000f8e00ff */
[----:B------:R-:W-:Y:S07]  /*6680*/  LEPC R20, `(.L_x_116) ;  /* 0x000000001014794e */ /* 0x000fee0000000000 */
[----:B--2-4-:R-:W-:Y:S05]  /*6690*/  CALL.ABS.NOINC R14 ;  /* 0x000000000e007343 */ /* 0x014fea0003c00000 */
.L_x_116:
[----:B------:R-:W-:Y:S05]  /*66a0*/  WARPSYNC.ALL ;  /* 0x0000000000007948 */ /* 0x000fea0003800000 */
[C---:B------:R-:W-:Y:S01]  /*66b0*/  R2UR UR4, R108.reuse ;  /* 0x000000006c0472ca */ /* 0x040fe200000e0000 */
[----:B------:R-:W-:Y:S05]  /*66c0*/  VIADD R0, R108, 0x20 ;  /* 0x000000206c007836 */ /* 0x000fea0000000000 */
[----:B------:R-:W-:Y:S04]  /*66d0*/  SHF.R.U32.HI R0, RZ, 0x15, R0 ;  /* 0x00000015ff007819 */ /* 0x000fe80000011600 */
[----:B------:R-:W-:Y:S03]  /*66e0*/  LOP3.LUT P0, RZ, R0, 0x3, R237, 0x48, !PT ;  /* 0x0000000300ff7812 */ /* 0x000fe600078048ed */
[----:B------:R-:W1:Y:S10]  /*66f0*/  LDTM.x32 R56, tmem[UR4] ;  /* 0x00000004003879ee */ /* 0x000e7400082c0000 */
[----:B-1----:R-:W-:Y:S05]  /*6700*/  @!P0 BRA `(.L_x_117) ;  /* 0x0000000000408947 */ /* 0x002fea0003800000 */
        /* <DEDUP_REMOVED lines=16> */
.L_x_117:
[----:B------:R-:W-:Y:S05]  /*6810*/  WARPSYNC.ALL ;  /* 0x0000000000007948 */ /* 0x000fea0003800000 */
[C---:B------:R-:W-:Y:S01]  /*6820*/  R2UR UR4, R108.reuse ;  /* 0x000000006c0472ca */ /* 0x040fe200000e0000 */
[----:B------:R-:W-:Y:S05]  /*6830*/  VIADD R0, R108, 0x40 ;  /* 0x000000406c007836 */ /* 0x000fea0000000000 */
[----:B------:R-:W-:Y:S04]  /*6840*/  SHF.R.U32.HI R0, RZ, 0x15, R0 ;  /* 0x00000015ff007819 */ /* 0x000fe80000011600 */
[----:B------:R-:W-:Y:S03]  /*6850*/  LOP3.LUT P0, RZ, R0, 0x3, R237, 0x48, !PT ;  /* 0x0000000300ff7812 */ /* 0x000fe600078048ed */
[----:B------:R-:W1:Y:S10]  /*6860*/  LDTM.x32 R24, tmem[UR4+0x20] ;  /* 0x00002004001879ee */ /* 0x000e7400082c0000 */
        /* <DEDUP_REMOVED lines=17> */
.L_x_118:
[----:B------:R-:W-:Y:S01]  /*6980*/  LOP3.LUT P0, RZ, R234, 0x60, RZ, 0xc0, !PT ;  /* 0x00000060eaff7812 */ /* 0x000fe2000780c0ff */
[----:B------:R-:W-:Y:S05]  /*6990*/  WARPSYNC.ALL ;  /* 0x0000000000007948 */ /* 0x000fea0003800000 */
[----:B---3--:R-:W-:Y:S01]  /*69a0*/  IMAD R0, R106, R56, RZ ;  /* 0x000000386a007224 */ /* 0x008fe200078e02ff */
[----:B----4-:R-:W-:Y:S01]  /*69b0*/  SHF.L.U32 R112, R116, 0x10, RZ ;  /* 0x0000001074707819 */ /* 0x010fe200000006ff */
[----:B------:R-:W-:Y:S01]  /*69c0*/  IMAD R88, R106, R26, RZ ;  /* 0x0000001a6a587224 */ /* 0x000fe200078e02ff */
[----:B------:R-:W-:Y:S01]  /*69d0*/  PRMT R111, R116, 0x8880, RZ ;  /* 0x00008880746f7816 */ /* 0x000fe200000000ff */
[----:B------:R-:W-:Y:S01]  /*69e0*/  IMAD R89, R106, R27, RZ ;  /* 0x0000001b6a597224 */ /* 0x000fe200078e02ff */
[----:B------:R-:W-:Y:S01]  /*69f0*/  SHF.L.U32 R113, R116, 0x8, RZ ;  /* 0x0000000874717819 */ /* 0x000fe200000006ff */
[C---:B------:R-:W-:Y:S01]  /*6a00*/  IMAD R90, R106.reuse, R28, RZ ;  /* 0x0000001c6a5a7224 */ /* 0x040fe200078e02ff */
[C---:B------:R-:W-:Y:S01]  /*6a10*/  PRMT R207, R117.reuse, 0x8880, RZ ;  /* 0x0000888075cf7816 */ /* 0x040fe200000000ff */
[C---:B------:R-:W-:Y:S01]  /*6a20*/  IMAD R91, R106.reuse, R29, RZ ;  /* 0x0000001d6a5b7224 */ /* 0x040fe200078e02ff */
[----:B------:R-:W-:Y:S01]  /*6a30*/  SHF.R.S32.HI R114, RZ, 0x18, R116 ;  /* 0x00000018ff727819 */ /* 0x000fe20000011474 */
[C---:B------:R-:W-:Y:S01]  /*6a40*/  IMAD R92, R106.reuse, R30, RZ ;  /* 0x0000001e6a5c7224 */ /* 0x040fe200078e02ff */
[C---:B------:R-:W-:Y:S01]  /*6a50*/  SHF.L.U32 R206, R117.reuse, 0x10, RZ ;  /* 0x0000001075ce7819 */ /* 0x040fe200000006ff */
[C---:B------:R-:W-:Y:S01]  /*6a60*/  IMAD R93, R106.reuse, R31, RZ ;  /* 0x0000001f6a5d7224 */ /* 0x040fe200078e02ff */
[----:B------:R-:W-:Y:S01]  /*6a70*/  SHF.L.U32 R195, R117, 0x8, RZ ;  /* 0x0000000875c37819 */ /* 0x000fe200000006ff */
[----:B------:R-:W-:Y:S01]  /*6a80*/  IMAD R94, R106, R32, RZ ;  /* 0x000000206a5e7224 */ /* 0x000fe200078e02ff */
[----:B------:R-:W-:Y:S01]  /*6a90*/  PRMT R192, R118, 0x8880, RZ ;  /* 0x0000888076c07816 */ /* 0x000fe200000000ff */
[C---:B------:R-:W-:Y:S01]  /*6aa0*/  IMAD R95, R106.reuse, R33, RZ ;  /* 0x000000216a5f7224 */ /* 0x040fe200078e02ff */
[----:B------:R-:W-:Y:S01]  /*6ab0*/  SHF.R.S32.HI R115, RZ, 0x18, R117 ;  /* 0x00000018ff737819 */ /* 0x000fe20000011475 */
[----:B------:R-:W-:Y:S01]  /*6ac0*/  IMAD R96, R106, R34, RZ ;  /* 0x000000226a607224 */ /* 0x000fe200078e02ff */
[----:B------:R-:W-:Y:S01]  /*6ad0*/  SHF.L.U32 R117, R118, 0x8, RZ ;  /* 0x0000000876757819 */ /* 0x000fe200000006ff */
[C---:B------:R-:W-:Y:S01]  /*6ae0*/  IMAD R97, R106.reuse, R35, RZ ;  /* 0x000000236a617224 */ /* 0x040fe200078e02ff */
[----:B------:R-:W-:Y:S01]  /*6af0*/  PRMT R181, R119, 0x8880, RZ ;  /* 0x0000888077b57816 */ /* 0x000fe200000000ff */
[----:B------:R-:W-:Y:S01]  /*6b00*/  IMAD.U32 R159, R17, 0x10000, RZ ;  /* 0x00010000119f7824 */ /* 0x000fe200078e00ff */
[----:B------:R-:W-:Y:S01]  /*6b10*/  SHF.R.S32.HI R116, RZ, 0x18, R118 ;  /* 0x00000018ff747819 */ /* 0x000fe20000011476 */
[----:B------:R-:W-:Y:S01]  /*6b20*/  IMAD.SHL.U32 R152, R19, 0x100, RZ ;  /* 0x0000010013987824 */ /* 0x000fe200078e00ff */
[----:B------:R-:W-:Y:S01]  /*6b30*/  SHF.L.U32 R180, R119, 0x10, RZ ;  /* 0x0000001077b47819 */ /* 0x000fe200000006ff */
[----:B------:R-:W-:Y:S01]  /*6b40*/  IMAD R0, R111, R110, R0 ;  /* 0x0000006e6f007224 */ /* 0x000fe200078e0200 */
[----:B------:R-:W-:Y:S01]  /*6b50*/  SHF.L.U32 R179, R119, 0x8, RZ ;  /* 0x0000000877b37819 */ /* 0x000fe200000006ff */
[----:B------:R-:W-:Y:S01]  /*6b60*/  IMAD R3, R106, R57, RZ ;  /* 0x000000396a037224 */ /* 0x000fe200078e02ff */
[----:B------:R-:W-:Y:S01]  /*6b70*/  PRMT R205, R120, 0x8880, RZ ;  /* 0x0000888078cd7816 */ /* 0x000fe200000000ff */
[----:B------:R-:W-:Y:S01]  /*6b80*/  IMAD R56, R106, R60, RZ ;  /* 0x0000003c6a387224 */ /* 0x000fe200078e02ff */
[----:B------:R-:W-:Y:S01]  /*6b90*/  SHF.L.U32 R204, R120, 0x10, RZ ;  /* 0x0000001078cc7819 */ /* 0x000fe200000006ff */
[C---:B------:R-:W-:Y:S01]  /*6ba0*/  IMAD R57, R106.reuse, R61, RZ ;  /* 0x0000003d6a397224 */ /* 0x040fe200078e02ff */
[C---:B------:R-:W-:Y:S01]  /*6bb0*/  PRMT R202, R121.reuse, 0x8880, RZ ;  /* 0x0000888079ca7816 */ /* 0x040fe200000000ff */
[C---:B------:R-:W-:Y:S01]  /*6bc0*/  IMAD R60, R106.reuse, R64, RZ ;  /* 0x000000406a3c7224 */ /* 0x040fe200078e02ff */
[C---:B------:R-:W-:Y:S01]  /*6bd0*/  SHF.L.U32 R201, R121.reuse, 0x10, RZ ;  /* 0x0000001079c97819 */ /* 0x040fe200000006ff */
[C---:B------:R-:W-:Y:S01]  /*6be0*/  IMAD R61, R106.reuse, R65, RZ ;  /* 0x000000416a3d7224 */ /* 0x040fe200078e02ff */
[----:B------:R-:W-:Y:S01]  /*6bf0*/  SHF.L.U32 R200, R121, 0x8, RZ ;  /* 0x0000000879c87819 */ /* 0x000fe200000006ff */
[----:B------:R-:W-:Y:S01]  /*6c00*/  IMAD R64, R106, R68, RZ ;  /* 0x000000446a407224 */ /* 0x000fe200078e02ff */
[----:B------:R-:W-:Y:S01]  /*6c10*/  PRMT R199, R122, 0x8880, RZ ;  /* 0x000088807ac77816 */ /* 0x000fe200000000ff */
[----:B------:R-:W-:Y:S01]  /*6c20*/  IMAD R65, R106, R69, RZ ;  /* 0x000000456a417224 */ /* 0x000fe200078e02ff */
[----:B------:R-:W-:Y:S01]  /*6c30*/  SHF.L.U32 R198, R122, 0x10, RZ ;  /* 0x000000107ac67819 */ /* 0x000fe200000006ff */
[----:B------:R-:W-:Y:S01]  /*6c40*/  IMAD R68, R106, R72, RZ ;  /* 0x000000486a447224 */ /* 0x000fe200078e02ff */
[----:B------:R-:W-:Y:S01]  /*6c50*/  SHF.L.U32 R197, R122, 0x8, RZ ;  /* 0x000000087ac57819 */ /* 0x000fe200000006ff */
[C---:B------:R-:W-:Y:S01]  /*6c60*/  IMAD R69, R106.reuse, R73, RZ ;  /* 0x000000496a457224 */ /* 0x040fe200078e02ff */
[C---:B------:R-:W-:Y:S01]  /*6c70*/  PRMT R191, R123.reuse, 0x8880, RZ ;  /* 0x000088807bbf7816 */ /* 0x040fe200000000ff */
        /* <DEDUP_REMOVED lines=16> */
[----:B------:R-:W-:Y:S01]  /*6d80*/  IMAD.U32 R194, R128, 0x10000, RZ ;  /* 0x0001000080c27824 */ /* 0x000fe200078e00ff */
[----:B------:R-:W-:Y:S01]  /*6d90*/  SHF.L.U32 R167, R126, 0x8, RZ ;  /* 0x000000087ea77819 */ /* 0x000fe200000006ff */
[----:B------:R-:W-:Y:S01]  /*6da0*/  IMAD.SHL.U32 R176, R130, 0x100, RZ ;  /* 0x0000010082b07824 */ /* 0x000fe200078e00ff */
        /* <DEDUP_REMOVED lines=8> */
[----:B------:R-:W-:Y:S01]  /*6e30*/  R2UR UR4, R108 ;  /* 0x000000006c0472ca */ /* 0x000fe200000e0000 */
        /* <DEDUP_REMOVED lines=16> */
[----:B------:R-:W-:Y:S01]  /*6f40*/  IMAD R55, R106, R55, RZ ;  /* 0x000000376a377224 */ /* 0x000fe200078e02ff */
[----:B------:R-:W-:Y:S01]  /*6f50*/  SHF.L.U32 R170, R131, 0x8, RZ ;  /* 0x0000000883aa7819 */ /* 0x000fe200000006ff */
[----:B------:R-:W-:Y:S01]  /*6f60*/  IMAD.U32 R190, R118, 0x10000, RZ ;  /* 0x0001000076be7824 */ /* 0x000fe200078e00ff */
[----:B------:R-:W-:Y:S01]  /*6f70*/  SHF.R.S32.HI R118, RZ, 0x18, R119 ;  /* 0x00000018ff767819 */ /* 0x000fe20000011477 */
[----:B------:R-:W-:Y:S01]  /*6f80*/  IMAD.U32 R189, R123, 0x10000, RZ ;  /* 0x000100007bbd7824 */ /* 0x000fe200078e00ff */
[----:B------:R-:W-:Y:S01]  /*6f90*/  SHF.R.S32.HI R119, RZ, 0x18, R120 ;  /* 0x00000018ff777819 */ /* 0x000fe20000011478 */
[----:B------:R-:W-:Y:S01]  /*6fa0*/  IMAD R58, R106, R58, RZ ;  /* 0x0000003a6a3a7224 */ /* 0x000fe200078e02ff */
[----:B------:R-:W-:Y:S01]  /*6fb0*/  R2UR UR5, R22 ;  /* 0x00000000160572ca */ /* 0x000fe200000e0000 */
        /* <DEDUP_REMOVED lines=11> */
[----:B------:R-:W-:Y:S01]  /*7070*/  SHF.R.S32.HI R132, RZ, 0x18, R17 ;  /* 0x00000018ff847819 */ /* 0x000fe20000011411 */
[----:B------:R-:W-:Y:S01]  /*7080*/  UIADD3 UR5, UPT, UPT, UR5, 0x220, URZ ;  /* 0x0000022005057890 */ /* 0x000fe2000fffe0ff */
[----:B------:R-:W-:Y:S01]  /*7090*/  PRMT R157, R18, 0x8880, RZ ;  /* 0x00008880129d7816 */ /* 0x000fe200000000ff */
[----:B------:R-:W-:Y:S01]  /*70a0*/  IMAD.SHL.U32 R203, R120, 0x100, RZ ;  /* 0x0000010078cb7824 */ /* 0x000fe200078e00ff */
[----:B------:R-:W-:Y:S01]  /*70b0*/  SHF.R.S32.HI R120, RZ, 0x18, R121 ;  /* 0x00000018ff787819 */ /* 0x000fe20000011479 */
[----:B------:R-:W-:Y:S01]  /*70c0*/  IMAD.SHL.U32 R173, R125, 0x100, RZ ;  /* 0x000001007dad7824 */ /* 0x000fe200078e00ff */
[----:B------:R-:W-:Y:S01]  /*70d0*/  SHF.R.S32.HI R121, RZ, 0x18, R122 ;  /* 0x00000018ff797819 */ /* 0x000fe2000001147a */
[C---:B------:R-:W-:Y:S01]  /*70e0*/  IMAD R71, R106.reuse, R71, RZ ;  /* 0x000000476a477224 */ /* 0x040fe200078e02ff */
        /* <DEDUP_REMOVED lines=19> */
[----:B------:R-:W-:Y:S01]  /*7220*/  IMAD R39, R106, R39, RZ ;  /* 0x000000276a277224 */ /* 0x000fe200078e02ff */
[----:B------:R-:W-:Y:S01]  /*7230*/  SHF.L.U32 R156, R18, 0x10, RZ ;  /* 0x00000010129c7819 */ /* 0x000fe200000006ff */
[----:B------:R-:W-:Y:S01]  /*7240*/  IMAD R42, R106, R42, RZ ;  /* 0x0000002a6a2a7224 */ /* 0x000fe200078e02ff */
[----:B------:R-:W-:Y:S01]  /*7250*/  SHF.L.U32 R155, R18, 0x8, RZ ;  /* 0x00000008129b7819 */ /* 0x000fe200000006ff */
[C---:B------:R-:W-:Y:S01]  /*7260*/  IMAD R43, R106.reuse, R43, RZ ;  /* 0x0000002b6a2b7224 */ /* 0x040fe200078e02ff */
[----:B------:R-:W-:Y:S01]  /*7270*/  SHF.R.S32.HI R133, RZ, 0x18, R18 ;  /* 0x00000018ff857819 */ /* 0x000fe20000011412 */
[----:B------:R-:W-:Y:S01]  /*7280*/  IMAD R46, R106, R46, RZ ;  /* 0x0000002e6a2e7224 */ /* 0x000fe200078e02ff */
[C---:B------:R-:W-:Y:S01]  /*7290*/  PRMT R154, R19.reuse, 0x8880, RZ ;  /* 0x00008880139a7816 */ /* 0x040fe200000000ff */
[----:B------:R-:W-:Y:S01]  /*72a0*/  IMAD.U32 R144, R138, 0x10000, RZ ;  /* 0x000100008a907824 */ /* 0x000fe200078e00ff */
[----:B------:R-:W-:Y:S01]  /*72b0*/  SHF.L.U32 R153, R19, 0x10, RZ ;  /* 0x0000001013997819 */ /* 0x000fe200000006ff */
[C---:B------:R-:W-:Y:S01]  /*72c0*/  IMAD R50, R106.reuse, R50, RZ ;  /* 0x000000326a327224 */ /* 0x040fe200078e02ff */
[----:B------:R-:W-:Y:S01]  /*72d0*/  SHF.R.S32.HI R134, RZ, 0x18, R19 ;  /* 0x00000018ff867819 */ /* 0x000fe20000011413 */
[----:B------:R-:W-:Y:S01]  /*72e0*/  IMAD R54, R106, R54, RZ ;  /* 0x000000366a367224 */ /* 0x000fe200078e02ff */
[----:B------:R-:W-:Y:S01]  /*72f0*/  SHF.R.S32.HI R112, RZ, 0x18, R112 ;  /* 0x00000018ff707819 */ /* 0x000fe20000011470 */
[----:B------:R-:W1:Y:S01]  /*7300*/  LDTM.x32 R4, tmem[UR4+0x40] ;  /* 0x00004004000479ee */ /* 0x000e6200082c0000 */
[----:B------:R-:W-:Y:S01]  /*7310*/  SHF.R.S32.HI R113, RZ, 0x18, R113 ;  /* 0x00000018ff717819 */ /* 0x000fe20000011471 */
[----:B------:R-:W-:Y:S01]  /*7320*/  NOP ;  /* 0x0000000000007918 */ /* 0x000fe20000000000 */
[----:B------:R-:W-:Y:S01]  /*7330*/  UPRMT UR5, UR37, 0x654, UR5 ;  /* 0x0000065425057896 */ /* 0x000fe20008000005 */
[-C--:B------:R-:W-:Y:S01]  /*7340*/  IMAD R3, R112, R110.reuse, R3 ;  /* 0x0000006e70037224 */ /* 0x080fe200078e0203 */
[----:B------:R-:W-:Y:S01]  /*7350*/  MOV R111, R207 ;  /* 0x000000cf006f7202 */ /* 0x000fe20000000f00 */
[-C--:B------:R-:W-:Y:S01]  /*7360*/  IMAD R58, R113, R110.reuse, R58 ;  /* 0x0000006e713a7224 */ /* 0x080fe200078e023a */
[----:B------:R-:W-:Y:S01]  /*7370*/  SHF.R.S32.HI R112, RZ, 0x18, R206 ;  /* 0x00000018ff707819 */ /* 0x000fe200000114ce */
[-C--:B------:R-:W-:Y:S01]  /*7380*/  IMAD R59, R114, R110.reuse, R59 ;  /* 0x0000006e723b7224 */ /* 0x080fe200078e023b */
[----:B------:R-:W-:Y:S01]  /*7390*/  SHF.R.S32.HI R135, RZ, 0x18, R136 ;  /* 0x00000018ff877819 */ /* 0x000fe20000011488 */
[-C--:B------:R-:W-:Y:S01]  /*73a0*/  IMAD R56, R111, R110.reuse, R56 ;  /* 0x0000006e6f387224 */ /* 0x080fe200078e0238 */
[----:B------:R-:W-:Y:S01]  /*73b0*/  SHF.R.S32.HI R111, RZ, 0x18, R195 ;  /* 0x00000018ff6f7819 */ /* 0x000fe200000114c3 */
[-C--:B------:R-:W-:Y:S01]  /*73c0*/  IMAD R57, R112, R110.reuse, R57 ;  /* 0x0000006e70397224 */ /* 0x080fe200078e0239 */
[----:B-1----:R-:W-:Y:S01]  /*73d0*/  SYNCS.ARRIVE.TRANS64.RED.A1T0 RZ, [UR5], RZ ;  /* 0x000000ffffff79a7 */ /* 0x002fe20008100405 */
[----:B------:R-:W-:Y:S01]  /*73e0*/  IMAD.MOV.U32 R113, RZ, RZ, R192 ;  /* 0x000000ffff717224 */ /* 0x000fe200078e00c0 */
[----:B------:R-:W-:Y:S01]  /*73f0*/  SHF.R.S32.HI R112, RZ, 0x18, R190 ;  /* 0x00000018ff707819 */ /* 0x000fe200000114be */
[-C--:B------:R-:W-:Y:S01]  /*7400*/  IMAD R62, R111, R110.reuse, R62 ;  /* 0x0000006e6f3e7224 */ /* 0x080fe200078e023e */
[----:B------:R-:W-:Y:S01]  /*7410*/  SHF.R.S32.HI R117, RZ, 0x18, R117 ;  /* 0x00000018ff757819 */ /* 0x000fe20000011475 */
[-C--:B------:R-:W-:Y:S01]  /*7420*/  IMAD R63, R115, R110.reuse, R63 ;  /* 0x0000006e733f7224 */ /* 0x080fe200078e023f */
[----:B------:R-:W-:Y:S01]  /*7430*/  MOV R111, R181 ;  /* 0x000000b5006f7202 */ /* 0x000fe20000000f00 */
[-C--:B------:R-:W-:Y:S01]  /*7440*/  IMAD R60, R113, R110.reuse, R60 ;  /* 0x0000006e713c7224 */ /* 0x080fe200078e023c */
[----:B------:R-:W-:Y:S01]  /*7450*/  SHF.R.S32.HI R113, RZ, 0x18, R179 ;  /* 0x00000018ff717819 */ /* 0x000fe200000114b3 */
[-C--:B------:R-:W-:Y:S01]  /*7460*/  IMAD R61, R112, R110.reuse, R61 ;  /* 0x0000006e703d7224 */ /* 0x080fe200078e023d */
[----:B------:R-:W-:Y:S01]  /*7470*/  SHF.R.S32.HI R112, RZ, 0x18, R180 ;  /* 0x00000018ff707819 */ /* 0x000fe200000114b4 */
[-C--:B------:R-:W-:Y:S01]  /*7480*/  IMAD R66, R117, R110.reuse, R66 ;  /* 0x0000006e75427224 */ /* 0x080fe200078e0242 */
[----:B------:R-:W-:Y:S01]  /*7490*/  PRMT R151, R136, 0x8880, RZ ;  /* 0x0000888088977816 */ /* 0x000fe200000000ff */
[-C--:B------:R-:W-:Y:S01]  /*74a0*/  IMAD R67, R116, R110.reuse, R67 ;  /* 0x0000006e74437224 */ /* 0x080fe200078e0243 */
[----:B------:R-:W-:Y:S01]  /*74b0*/  SHF.L.U32 R150, R136, 0x10, RZ ;  /* 0x0000001088967819 */ /* 0x000fe200000006ff */
[-C--:B------:R-:W-:Y:S01]  /*74c0*/  IMAD R64, R111, R110.reuse, R64 ;  /* 0x0000006e6f407224 */ /* 0x080fe200078e0240 */
[----:B------:R-:W-:Y:S01]  /*74d0*/  MOV R111, R205 ;  /* 0x000000cd006f7202 */ /* 0x000fe20000000f00 */
[-C--:B------:R-:W-:Y:S01]  /*74e0*/  IMAD R65, R112, R110.reuse, R65 ;  /* 0x0000006e70417224 */ /* 0x080fe200078e0241 */
[----:B------:R-:W-:Y:S01]  /*74f0*/  SHF.R.S32.HI R112, RZ, 0x18, R204 ;  /* 0x00000018ff707819 */ /* 0x000fe200000114cc */
[-C--:B------:R-:W-:Y:S01]  /*7500*/  IMAD R70, R113, R110.reuse, R70 ;  /* 0x0000006e71467224 */ /* 0x080fe200078e0246 */
[----:B------:R-:W-:Y:S01]  /*7510*/  SHF.R.S32.HI R113, RZ, 0x18, R203 ;  /* 0x00000018ff717819 */ /* 0x000fe200000114cb */
[-C--:B------:R-:W-:Y:S01]  /*7520*/  IMAD R71, R118, R110.reuse, R71 ;  /* 0x0000006e76477224 */ /* 0x080fe200078e0247 */
[----:B------:R-:W-:Y:S01]  /*7530*/  SHF.L.U32 R149, R136, 0x8, RZ ;  /* 0x0000000888957819 */ /* 0x000fe200000006ff */
[----:B------:R-:W-:Y:S01]  /*7540*/  IMAD R68, R111, R110, R68 ;  /* 0x0000006e6f447224 */ /* 0x000fe200078e0244 */
        /* <DEDUP_REMOVED lines=15> */
[-C--:B------:R-:W-:Y:S01]  /*7640*/  IMAD R76, R111, R110.reuse, R76 ;  /* 0x0000006e6f4c7224 */ /* 0x080fe200078e024c */
[----:B------:R-:W-:Y:S01]  /*7650*/  SHF.L.U32 R146, R137, 0x8, RZ ;  /* 0x0000000889927819 */ /* 0x000fe200000006ff */
[-C--:B------:R-:W-:Y:S01]  /*7660*/  IMAD R77, R112, R110.reuse, R77 ;  /* 0x0000006e704d7224 */ /* 0x080fe200078e024d */
[----:B------:R-:W-:Y:S01]  /*7670*/  SHF.R.S32.HI R112, RZ, 0x18, R189 ;  /* 0x00000018ff707819 */ /* 0x000fe200000114bd */
[-C--:B------:R-:W-:Y:S01]  /*7680*/  IMAD R82, R113, R110.reuse, R82 ;  /* 0x0000006e71527224 */ /* 0x080fe200078e0252 */
[----:B------:R-:W-:Y:S01]  /*7690*/  SHF.R.S32.HI R113, RZ, 0x18, R188 ;  /* 0x00000018ff717819 */ /* 0x000fe200000114bc */
[----:B------:R-:W-:Y:S01]  /*76a0*/  IMAD.MOV.U32 R111, RZ, RZ, R191 ;  /* 0x000000ffff6f7224 */ /* 0x000fe200078e00bf */
[----:B------:R-:W-:Y:S01]  /*76b0*/  SHF.R.S32.HI R136, RZ, 0x18, R137 ;  /* 0x00000018ff887819 */ /* 0x000fe20000011489 */
[-C--:B------:R-:W-:Y:S01]  /*76c0*/  IMAD R83, R121, R110.reuse, R83 ;  /* 0x0000006e79537224 */ /* 0x080fe200078e0253 */
[----:B------:R-:W-:Y:S01]  /*76d0*/  PRMT R145, R138, 0x8880, RZ ;  /* 0x000088808a917816 */ /* 0x000fe200000000ff */
[----:B------:R-:W-:Y:S01]  /*76e0*/  IMAD R80, R111, R110, R80 ;  /* 0x0000006e6f507224 */ /* 0x000fe200078e0250 */
        /* <DEDUP_REMOVED lines=40> */
[----:B------:R-:W-:Y:S01]  /*7970*/  SHF.R.S32.HI R138, RZ, 0x18, R139 ;  /* 0x00000018ff8a7819 */ /* 0x000fe2000001148b */
[-C--:B------:R-:W-:Y:S01]  /*7980*/  IMAD R41, R112, R110.reuse, R41 ;  /* 0x0000006e70297224 */ /* 0x080fe200078e0229 */
[----:B------:R-:W-:Y:S01]  /*7990*/  SHF.R.S32.HI R112, RZ, 0x18, R186 ;  /* 0x00000018ff707819 */ /* 0x000fe200000114ba */
[----:B------:R-:W-:Y:S01]  /*79a0*/  IMAD R42, R113, R110, R42 ;  /* 0x0000006e712a7224 */ /* 0x000fe200078e022a */
[----:B------:R-:W-:Y:S01]  /*79b0*/  SHF.R.S32.HI R113, RZ, 0x18, R185 ;  /* 0x00000018ff717819 */ /* 0x000fe200000114b9 */
[----:B------:R-:W-:Y:S01]  /*79c0*/  IMAD.MOV.U32 R111, RZ, RZ, R187 ;  /* 0x000000ffff6f7224 */ /* 0x000fe200078e00bb */
[----:B------:R-:W-:Y:S01]  /*79d0*/  I2IP.S8.S32.SAT R224, R59, R58, RZ ;  /* 0x0000003a3be07239 */ /* 0x000fe200000014ff */
[----:B------:R-:W-:Y:S01]  /*79e0*/  IMAD R43, R127, R110, R43 ;  /* 0x0000006e7f2b7224 */ /* 0x000fe200078e022b */
[----:B------:R-:W-:Y:S01]  /*79f0*/  I2IP.S8.S32.SAT R225, R63, R62, RZ ;  /* 0x0000003e3fe17239 */ /* 0x000fe200000014ff */
[-C--:B------:R-:W-:Y:S01]  /*7a00*/  IMAD R44, R111, R110.reuse, R44 ;  /* 0x0000006e6f2c7224 */ /* 0x080fe200078e022c */
[----:B------:R-:W-:Y:S01]  /*7a10*/  SHF.R.S32.HI R111, RZ, 0x18, R176 ;  /* 0x00000018ff6f7819 */ /* 0x000fe200000114b0 */
[----:B------:R-:W-:Y:S01]  /*7a20*/  IMAD R45, R112, R110, R45 ;  /* 0x0000006e702d7224 */ /* 0x000fe200078e022d */
[----:B------:R-:W-:Y:S01]  /*7a30*/  I2IP.S8.S32.SAT R139, R43, R42, RZ ;  /* 0x0000002a2b8b7239 */ /* 0x000fe200000014ff */
[----:B------:R-:W-:Y:S01]  /*7a40*/  IMAD R46, R113, R110, R46 ;  /* 0x0000006e712e7224 */ /* 0x000fe200078e022e */
[----:B------:R-:W-:Y:S01]  /*7a50*/  MOV R43, R178 ;  /* 0x000000b2002b7202 */ /* 0x000fe20000000f00 */
[----:B------:R-:W-:Y:S01]  /*7a60*/  IMAD R47, R128, R110, R47 ;  /* 0x0000006e802f7224 */ /* 0x000fe200078e022f */
[----:B------:R-:W-:Y:S01]  /*7a70*/  SHF.R.S32.HI R42, RZ, 0x18, R177 ;  /* 0x00000018ff2a7819 */ /* 0x000fe200000114b1 */
[----:B------:R-:W-:Y:S01]  /*7a80*/  IMAD R4, R106, R4, RZ ;  /* 0x000000046a047224 */ /* 0x000fe200078e02ff */
[----:B------:R-:W-:Y:S01]  /*7a90*/  I2IP.S8.S32.SAT R128, R41, R40, R139 ;  /* 0x0000002829807239 */ /* 0x000fe2000000148b */
[----:B------:R-:W-:Y:S01]  /*7aa0*/  IMAD R48, R43, R110, R48 ;  /* 0x0000006e2b307224 */ /* 0x000fe200078e0230 */
[----:B------:R-:W-:Y:S01]  /*7ab0*/  MOV R41, R172 ;  /* 0x000000ac00297202 */ /* 0x000fe20000000f00 */
[-C--:B------:R-:W-:Y:S01]  /*7ac0*/  IMAD R49, R42, R110.reuse, R49 ;  /* 0x0000006e2a317224 */ /* 0x080fe200078e0231 */
[----:B------:R-:W-:Y:S01]  /*7ad0*/  SHF.R.S32.HI R40, RZ, 0x18, R171 ;  /* 0x00000018ff287819 */ /* 0x000fe200000114ab */
[-C--:B------:R-:W-:Y:S01]  /*7ae0*/  IMAD R50, R111, R110.reuse, R50 ;  /* 0x0000006e6f327224 */ /* 0x080fe200078e0232 */
[----:B------:R-:W-:Y:S01]  /*7af0*/  SHF.R.S32.HI R43, RZ, 0x18, R170 ;  /* 0x00000018ff2b7819 */ /* 0x000fe200000114aa */
[----:B------:R-:W-:Y:S01]  /*7b00*/  IMAD R51, R129, R110, R51 ;  /* 0x0000006e81337224 */ /* 0x000fe200078e0233 */
[----:B------:R-:W-:Y:S01]  /*7b10*/  I2IP.S8.S32.SAT R226, R67, R66, RZ ;  /* 0x0000004243e27239 */ /* 0x000fe200000014ff */
[----:B------:R-:W-:Y:S01]  /*7b20*/  IMAD R52, R41, R110, R52 ;  /* 0x0000006e29347224 */ /* 0x000fe200078e0234 */
[----:B------:R-:W-:Y:S01]  /*7b30*/  MOV R41, R166 ;  /* 0x000000a600297202 */ /* 0x000fe20000000f00 */
[-C--:B------:R-:W-:Y:S01]  /*7b40*/  IMAD R53, R40, R110.reuse, R53 ;  /* 0x0000006e28357224 */ /* 0x080fe200078e0235 */
[----:B------:R-:W-:Y:S01]  /*7b50*/  SHF.R.S32.HI R40, RZ, 0x18, R165 ;  /* 0x00000018ff287819 */ /* 0x000fe200000114a5 */
[----:B------:R-:W-:Y:S01]  /*7b60*/  IMAD R54, R43, R110, R54 ;  /* 0x0000006e2b367224 */ /* 0x000fe200078e0236 */
[----:B------:R-:W-:Y:S01]  /*7b70*/  SHF.R.S32.HI R43, RZ, 0x18, R164 ;  /* 0x00000018ff2b7819 */ /* 0x000fe200000114a4 */
[----:B------:R-:W-:Y:S01]  /*7b80*/  IMAD R5, R106, R5, RZ ;  /* 0x000000056a057224 */ /* 0x000fe200078e02ff */
[----:B------:R-:W-:Y:S01]  /*7b90*/  I2IP.S8.S32.SAT R227, R71, R70, RZ ;  /* 0x0000004647e37239 */ /* 0x000fe200000014ff */
[----:B------:R-:W-:Y:S01]  /*7ba0*/  IMAD R55, R130, R110, R55 ;  /* 0x0000006e82377224 */ /* 0x000fe200078e0237 */
[----:B------:R-:W-:Y:S01]  /*7bb0*/  I2IP.S8.S32.SAT R224, R3, R0, R224 ;  /* 0x0000000003e07239 */ /* 0x000fe200000014e0 */
[C---:B------:R-:W-:Y:S01]  /*7bc0*/  IMAD R6, R106.reuse, R6, RZ ;  /* 0x000000066a067224 */ /* 0x040fe200078e02ff */
[----:B------:R-:W-:Y:S01]  /*7bd0*/  I2IP.S8.S32.SAT R225, R57, R56, R225 ;  /* 0x0000003839e17239 */ /* 0x000fe200000014e1 */
[----:B------:R-:W-:Y:S01]  /*7be0*/  IMAD R4, R41, R110, R4 ;  /* 0x0000006e29047224 */ /* 0x000fe200078e0204 */
[----:B------:R-:W-:Y:S01]  /*7bf0*/  MOV R41, R160 ;  /* 0x000000a000297202 */ /* 0x000fe20000000f00 */
[----:B------:R-:W-:Y:S01]  /*7c00*/  IMAD R7, R106, R7, RZ ;  /* 0x000000076a077224 */ /* 0x000fe200078e02ff */
[----:B------:R-:W-:Y:S01]  /*7c10*/  I2IP.S8.S32.SAT R226, R61, R60, R226 ;  /* 0x0000003c3de27239 */ /* 0x000fe200000014e2 */
[-C--:B------:R-:W-:Y:S01]  /*7c20*/  IMAD R5, R40, R110.reuse, R5 ;  /* 0x0000006e28057224 */ /* 0x080fe200078e0205 */
[----:B------:R-:W-:Y:S01]  /*7c30*/  SHF.R.S32.HI R40, RZ, 0x18, R159 ;  /* 0x00000018ff287819 */ /* 0x000fe2000001149f */
[----:B------:R-:W-:Y:S01]  /*7c40*/  IMAD R6, R43, R110, R6 ;  /* 0x0000006e2b067224 */ /* 0x000fe200078e0206 */
[----:B------:R-:W-:Y:S01]  /*7c50*/  SHF.R.S32.HI R43, RZ, 0x18, R158 ;  /* 0x00000018ff2b7819 */ /* 0x000fe2000001149e */
[C---:B------:R-:W-:Y:S01]  /*7c60*/  IMAD R8, R106.reuse, R8, RZ ;  /* 0x000000086a087224 */ /* 0x040fe200078e02ff */
[----:B------:R-:W-:Y:S01]  /*7c70*/  I2IP.S8.S32.SAT R227, R65, R64, R227 ;  /* 0x0000004041e37239 */ /* 0x000fe200000014e3 */
[----:B------:R-:W-:Y:S01]  /*7c80*/  IMAD R7, R131, R110, R7 ;  /* 0x0000006e83077224 */ /* 0x000fe200078e0207 */
[----:B------:R-:W-:Y:S01]  /*7c90*/  I2IP.S8.S32.SAT R220, R75, R74, RZ ;  /* 0x0000004a4bdc7239 */ /* 0x000fe200000014ff */
[C---:B------:R-:W-:Y:S01]  /*7ca0*/  IMAD R9, R106.reuse, R9, RZ ;  /* 0x000000096a097224 */ /* 0x040fe200078e02ff */
[----:B------:R-:W-:Y:S01]  /*7cb0*/  I2IP.S8.S32.SAT R221, R79, R78, RZ ;  /* 0x0000004e4fdd7239 */ /* 0x000fe200000014ff */
[C---:B------:R-:W-:Y:S01]  /*7cc0*/  IMAD R10, R106.reuse, R10, RZ ;  /* 0x0000000a6a0a7224 */ /* 0x040fe200078e02ff */
[----:B------:R-:W-:Y:S01]  /*7cd0*/  I2IP.S8.S32.SAT R42, R7, R6, RZ ;  /* 0x00000006072a7239 */ /* 0x000fe200000014ff */
[-C--:B------:R-:W-:Y:S01]  /*7ce0*/  IMAD R8, R41, R110.reuse, R8 ;  /* 0x0000006e29087224 */ /* 0x080fe200078e0208 */
[----:B------:R-:W-:Y:S01]  /*7cf0*/  MOV R7, R157 ;  /* 0x0000009d00077202 */ /* 0x000fe20000000f00 */
[----:B------:R-:W-:Y:S01]  /*7d00*/  IMAD R11, R106, R11, RZ ;  /* 0x0000000b6a0b7224 */ /* 0x000fe200078e02ff */
[----:B------:R-:W-:Y:S01]  /*7d10*/  SHF.R.S32.HI R6, RZ, 0x18, R156 ;  /* 0x00000018ff067819 */ /* 0x000fe2000001149c */
[----:B------:R-:W-:Y:S01]  /*7d20*/  IMAD R9, R40, R110, R9 ;  /* 0x0000006e28097224 */ /* 0x000fe200078e0209 */
[----:B------:R-:W-:Y:S01]  /*7d30*/  SHF.R.S32.HI R41, RZ, 0x18, R155 ;  /* 0x00000018ff297819 */ /* 0x000fe2000001149b */
[C---:B------:R-:W-:Y:S01]  /*7d40*/  IMAD R12, R106.reuse, R12, RZ ;  /* 0x0000000c6a0c7224 */ /* 0x040fe200078e02ff */
[----:B------:R-:W-:Y:S01]  /*7d50*/  I2IP.S8.S32.SAT R40, R5, R4, R42 ;  /* 0x0000000405287239 */ /* 0x000fe2000000142a */
[----:B------:R-:W-:Y:S01]  /*7d60*/  IMAD R10, R43, R110, R10 ;  /* 0x0000006e2b0a7224 */ /* 0x000fe200078e020a */
[----:B------:R-:W-:Y:S01]  /*7d70*/  SHF.R.S32.HI R4, RZ, 0x18, R153 ;  /* 0x00000018ff047819 */ /* 0x000fe20000011499 */
[----:B------:R-:W-:Y:S01]  /*7d80*/  IMAD R13, R106, R13, RZ ;  /* 0x0000000d6a0d7224 */ /* 0x000fe200078e02ff */
[----:B------:R-:W-:Y:S01]  /*7d90*/  I2IP.S8.S32.SAT R222, R83, R82, RZ ;  /* 0x0000005253de7239 */ /* 0x000fe200000014ff */
[----:B------:R-:W-:Y:S01]  /*7da0*/  IMAD R11, R132, R110, R11 ;  /* 0x0000006e840b7224 */ /* 0x000fe200078e020b */
[----:B------:R-:W-:Y:S01]  /*7db0*/  I2IP.S8.S32.SAT R223, R87, R86, RZ ;  /* 0x0000005657df7239 */ /* 0x000fe200000014ff */
[C---:B------:R-:W-:Y:S01]  /*7dc0*/  IMAD R14, R106.reuse, R14, RZ ;  /* 0x0000000e6a0e7224 */ /* 0x040fe200078e02ff */
[----:B------:R-:W-:Y:S01]  /*7dd0*/  I2IP.S8.S32.SAT R220, R69, R68, R220 ;  /* 0x0000004445dc7239 */ /* 0x000fe200000014dc */
[----:B------:R-:W-:Y:S01]  /*7de0*/  IMAD R12, R7, R110, R12 ;  /* 0x0000006e070c7224 */ /* 0x000fe200078e020c */
[----:B------:R-:W-:Y:S01]  /*7df0*/  SHF.R.S32.HI R7, RZ, 0x18, R152 ;  /* 0x00000018ff077819 */ /* 0x000fe20000011498 */
[----:B------:R-:W-:Y:S01]  /*7e00*/  IMAD R15, R106, R15, RZ ;  /* 0x0000000f6a0f7224 */ /* 0x000fe200078e02ff */
[----:B------:R-:W-:Y:S01]  /*7e10*/  I2IP.S8.S32.SAT R221, R73, R72, R221 ;  /* 0x0000004849dd7239 */ /* 0x000fe200000014dd */
[----:B------:R-:W-:Y:S01]  /*7e20*/  IMAD R13, R6, R110, R13 ;  /* 0x0000006e060d7224 */ /* 0x000fe200078e020d */
[----:B------:R-:W-:Y:S01]  /*7e30*/  I2IP.S8.S32.SAT R222, R77, R76, R222 ;  /* 0x0000004c4dde7239 */ /* 0x000fe200000014de */
[C---:B------:R-:W-:Y:S01]  /*7e40*/  IMAD R16, R106.reuse, R16, RZ ;  /* 0x000000106a107224 */ /* 0x040fe200078e02ff */
[----:B------:R-:W-:Y:S01]  /*7e50*/  I2IP.S8.S32.SAT R223, R81, R80, R223 ;  /* 0x0000005051df7239 */ /* 0x000fe200000014df */
[----:B------:R-:W-:Y:S01]  /*7e60*/  IMAD R14, R41, R110, R14 ;  /* 0x0000006e290e7224 */ /* 0x000fe200078e020e */
[----:B------:R-:W-:Y:S01]  /*7e70*/  I2IP.S8.S32.SAT R10, R11, R10, RZ ;  /* 0x0000000a0b0a7239 */ /* 0x000fe200000014ff */
[----:B------:R-:W-:Y:S01]  /*7e80*/  IMAD.MOV.U32 R5, RZ, RZ, R154 ;  /* 0x000000ffff057224 */ /* 0x000fe200078e009a */
[----:B------:R-:W-:Y:S01]  /*7e90*/  I2IP.S8.S32.SAT R46, R47, R46, RZ ;  /* 0x0000002e2f2e7239 */ /* 0x000fe200000014ff */
[C---:B------:R-:W-:Y:S01]  /*7ea0*/  IMAD R17, R106.reuse, R17, RZ ;  /* 0x000000116a117224 */ /* 0x040fe200078e02ff */
[----:B------:R-:W-:Y:S01]  /*7eb0*/  I2IP.S8.S32.SAT R50, R51, R50, RZ ;  /* 0x0000003233327239 */ /* 0x000fe200000014ff */
[----:B------:R-:W-:Y:S01]  /*7ec0*/  IMAD R15, R133, R110, R15 ;  /* 0x0000006e850f7224 */ /* 0x000fe200078e020f */
[----:B------:R-:W-:Y:S01]  /*7ed0*/  I2IP.S8.S32.SAT R54, R55, R54, RZ ;  /* 0x0000003637367239 */ /* 0x000fe200000014ff */
[C---:B------:R-:W-:Y:S01]  /*7ee0*/  IMAD R18, R106.reuse, R18, RZ ;  /* 0x000000126a127224 */ /* 0x040fe200078e02ff */
[----:B------:R-:W-:Y:S01]  /*7ef0*/  I2IP.S8.S32.SAT R41, R9, R8, R10 ;  /* 0x0000000809297239 */ /* 0x000fe2000000140a */
[----:B------:R-:W-:Y:S01]  /*7f00*/  IMAD R16, R5, R110, R16 ;  /* 0x0000006e05107224 */ /* 0x000fe200078e0210 */
[----:B------:R-:W-:Y:S01]  /*7f10*/  MOV R5, R151 ;  /* 0x0000009700057202 */ /* 0x000fe20000000f00 */
[----:B------:R-:W-:Y:S01]  /*7f20*/  IMAD R19, R106, R19, RZ ;  /* 0x000000136a137224 */ /* 0x000fe200078e02ff */
[----:B------:R-:W-:Y:S01]  /*7f30*/  I2IP.S8.S32.SAT R129, R45, R44, R46 ;  /* 0x0000002c2d817239 */ /* 0x000fe2000000142e */
[----:B------:R-:W-:Y:S01]  /*7f40*/  IMAD R17, R4, R110, R17 ;  /* 0x0000006e04117224 */ /* 0x000fe200078e0211 */
[----:B------:R-:W-:Y:S01]  /*7f50*/  SHF.R.S32.HI R4, RZ, 0x18, R150 ;  /* 0x00000018ff047819 */ /* 0x000fe20000011496 */
[C---:B------:R-:W-:Y:S01]  /*7f60*/  IMAD R20, R106.reuse, R20, RZ ;  /* 0x000000146a147224 */ /* 0x040fe200078e02ff */
[----:B------:R-:W-:Y:S01]  /*7f70*/  I2IP.S8.S32.SAT R130, R49, R48, R50 ;  /* 0x0000003031827239 */ /* 0x000fe20000001432 */
[----:B------:R-:W-:Y:S01]  /*7f80*/  IMAD R18, R7, R110, R18 ;  /* 0x0000006e07127224 */ /* 0x000fe200078e0212 */
[----:B------:R-:W-:Y:S01]  /*7f90*/  SHF.R.S32.HI R7, RZ, 0x18, R149 ;  /* 0x00000018ff077819 */ /* 0x000fe20000011495 */
[----:B------:R-:W-:Y:S01]  /*7fa0*/  IMAD R21, R106, R21, RZ ;  /* 0x000000156a157224 */ /* 0x000fe200078e02ff */
[----:B------:R-:W-:Y:S01]  /*7fb0*/  I2IP.S8.S32.SAT R131, R53, R52, R54 ;  /* 0x0000003435837239 */ /* 0x000fe20000001436 */
[----:B------:R-:W-:Y:S01]  /*7fc0*/  IMAD R19, R134, R110, R19 ;  /* 0x0000006e86137224 */ /* 0x000fe200078e0213 */
[----:B------:R1:W-:Y:S01]  /*7fd0*/  STS.128 [R236+UR43+0x3300], R224 ;  /* 0x003300e0ec007988 */ /* 0x0003e20008000c2b */
[----:B------:R-:W-:Y:S01]  /*7fe0*/  SHF.R.S32.HI R9, RZ, 0x18, R140 ;  /* 0x00000018ff097819 */ /* 0x000fe2000001148c */
[C---:B------:R-:W-:Y:S01]  /*7ff0*/  IMAD R22, R106.reuse, R22, RZ ;  /* 0x000000166a167224 */ /* 0x040fe200078e02ff */
[----:B------:R-:W-:Y:S01]  /*8000*/  I2IP.S8.S32.SAT R14, R15, R14, RZ ;  /* 0x0000000e0f0e7239 */ /* 0x000fe200000014ff */
[----:B------:R-:W-:Y:S01]  /*8010*/  IMAD R20, R5, R110, R20 ;  /* 0x0000006e05147224 */ /* 0x000fe200078e0214 */
[----:B------:R-:W-:Y:S01]  /*8020*/  MOV R5, R148 ;  /* 0x0000009400057202 */ /* 0x000fe20000000f00 */
[----:B------:R-:W-:Y:S01]  /*8030*/  IMAD R23, R106, R23, RZ ;  /* 0x000000176a177224 */ /* 0x000fe200078e02ff */
[----:B------:R-:W-:Y:S01]  /*8040*/  I2IP.S8.S32.SAT R18, R19, R18, RZ ;  /* 0x0000001213127239 */ /* 0x000fe200000014ff */
[----:B------:R-:W-:Y:S01]  /*8050*/  IMAD R21, R4, R110, R21 ;  /* 0x0000006e04157224 */ /* 0x000fe200078e0215 */
[----:B------:R3:W-:Y:S01]  /*8060*/  STS.128 [R235+0x3300], R220 ;  /* 0x003300dceb007388 */ /* 0x0007e20000000c00 */
[----:B------:R-:W-:Y:S01]  /*8070*/  SHF.R.S32.HI R4, RZ, 0x18, R147 ;  /* 0x00000018ff047819 */ /* 0x000fe20000011493 */
[C---:B------:R-:W-:Y:S01]  /*8080*/  IMAD R24, R106.reuse, R24, RZ ;  /* 0x000000186a187224 */ /* 0x040fe200078e02ff */
[----:B------:R-:W-:Y:S01]  /*8090*/  I2IP.S8.S32.SAT R42, R13, R12, R14 ;  /* 0x0000000c0d2a7239 */ /* 0x000fe2000000140e */
[----:B------:R-:W-:Y:S01]  /*80a0*/  IMAD R22, R7, R110, R22 ;  /* 0x0000006e07167224 */ /* 0x000fe200078e0216 */
[----:B------:R-:W-:Y:S01]  /*80b0*/  SHF.R.S32.HI R7, RZ, 0x18, R146 ;  /* 0x00000018ff077819 */ /* 0x000fe20000011492 */
[C---:B------:R-:W-:Y:S01]  /*80c0*/  IMAD R25, R106.reuse, R25, RZ ;  /* 0x000000196a197224 */ /* 0x040fe200078e02ff */
[----:B------:R-:W-:Y:S01]  /*80d0*/  I2IP.S8.S32.SAT R43, R17, R16, R18 ;  /* 0x00000010112b7239 */ /* 0x000fe20000001412 */
[-C--:B------:R-:W-:Y:S01]  /*80e0*/  IMAD R23, R135, R110.reuse, R23 ;  /* 0x0000006e87177224 */ /* 0x080fe200078e0217 */
[----:B------:R-:W-:Y:S01]  /*80f0*/  BSSY.RECONVERGENT B0, `(.L_x_119) ;  /* 0x0000050000007945 */ /* 0x000fe20003800200 */
[----:B------:R-:W-:Y:S01]  /*8100*/  IMAD R24, R5, R110, R24 ;  /* 0x0000006e05187224 */ /* 0x000fe200078e0218 */
[----:B------:R-:W-:Y:S01]  /*8110*/  MOV R5, R145 ;  /* 0x0000009100057202 */ /* 0x000fe20000000f00 */
[----:B------:R-:W-:Y:S01]  /*8120*/  IMAD R26, R106, R26, RZ ;  /* 0x0000001a6a1a7224 */ /* 0x000fe200078e02ff */
[----:B------:R-:W-:Y:S01]  /*8130*/  I2IP.S8.S32.SAT R22, R23, R22, RZ ;  /* 0x0000001617167239 */ /* 0x000fe200000014ff */
[----:B------:R-:W-:Y:S01]  /*8140*/  IMAD R25, R4, R110, R25 ;  /* 0x0000006e04197224 */ /* 0x000fe200078e0219 */
[----:B------:R-:W-:Y:S01]  /*8150*/  SHF.R.S32.HI R4, RZ, 0x18, R144 ;  /* 0x00000018ff047819 */ /* 0x000fe20000011490 */
[C---:B------:R-:W-:Y:S01]  /*8160*/  IMAD R27, R106.reuse, R27, RZ ;  /* 0x0000001b6a1b7224 */ /* 0x040fe200078e02ff */
[----:B------:R-:W-:Y:S01]  /*8170*/  I2IP.S8.S32.SAT R20, R21, R20, R22 ;  /* 0x0000001415147239 */ /* 0x000fe20000001416 */
[----:B------:R-:W-:Y:S01]  /*8180*/  IMAD R28, R106, R28, RZ ;  /* 0x0000001c6a1c7224 */ /* 0x000fe200078e02ff */
[----:B------:R-:W-:Y:S01]  /*8190*/  IADD3 R109, PT, PT, R109, 0x1, RZ ;  /* 0x000000016d6d7810 */ /* 0x000fe20007ffe0ff */
[----:B------:R-:W-:Y:S01]  /*81a0*/  IMAD R26, R7, R110, R26 ;  /* 0x0000006e071a7224 */ /* 0x000fe200078e021a */
[----:B------:R-:W-:Y:S01]  /*81b0*/  MOV R7, R142 ;  /* 0x0000008e00077202 */ /* 0x000fe20000000f00 */
[----:B------:R-:W-:Y:S01]  /*81c0*/  IMAD R27, R136, R110, R27 ;  /* 0x0000006e881b7224 */ /* 0x000fe200078e021b */
[----:B-1----:R-:W-:Y:S01]  /*81d0*/  I2IP.S8.S32.SAT R224, R89, R88, RZ ;  /* 0x0000005859e07239 */ /* 0x002fe200000014ff */
[----:B------:R-:W-:Y:S01]  /*81e0*/  IMAD R28, R5, R110, R28 ;  /* 0x0000006e051c7224 */ /* 0x000fe200078e021c */
[----:B------:R-:W-:Y:S01]  /*81f0*/  I2IP.S8.S32.SAT R225, R93, R92, RZ ;  /* 0x0000005c5de17239 */ /* 0x000fe200000014ff */
[C---:B------:R-:W-:Y:S01]  /*8200*/  IMAD R29, R106.reuse, R29, RZ ;  /* 0x0000001d6a1d7224 */ /* 0x040fe200078e02ff */
[----:B------:R-:W-:Y:S01]  /*8210*/  I2IP.S8.S32.SAT R226, R97, R96, RZ ;  /* 0x0000006061e27239 */ /* 0x000fe200000014ff */
[----:B------:R-:W-:Y:S01]  /*8220*/  IMAD R30, R106, R30, RZ ;  /* 0x0000001e6a1e7224 */ /* 0x000fe200078e02ff */
[----:B------:R-:W-:Y:S01]  /*8230*/  I2IP.S8.S32.SAT R227, R39, R38, RZ ;  /* 0x0000002627e37239 */ /* 0x000fe200000014ff */
[----:B------:R-:W-:Y:S01]  /*8240*/  IMAD R29, R4, R110, R29 ;  /* 0x0000006e041d7224 */ /* 0x000fe200078e021d */
[----:B------:R-:W-:Y:S01]  /*8250*/  I2IP.S8.S32.SAT R224, R85, R84, R224 ;  /* 0x0000005455e07239 */ /* 0x000fe200000014e0 */
[C---:B------:R-:W-:Y:S01]  /*8260*/  IMAD R31, R106.reuse, R31, RZ ;  /* 0x0000001f6a1f7224 */ /* 0x040fe200078e02ff */
[----:B------:R-:W-:Y:S01]  /*8270*/  I2IP.S8.S32.SAT R225, R91, R90, R225 ;  /* 0x0000005a5be17239 */ /* 0x000fe200000014e1 */
[C---:B------:R-:W-:Y:S01]  /*8280*/  IMAD R32, R106.reuse, R32, RZ ;  /* 0x000000206a207224 */ /* 0x040fe200078e02ff */
[----:B------:R-:W-:Y:S01]  /*8290*/  I2IP.S8.S32.SAT R226, R95, R94, R226 ;  /* 0x0000005e5fe27239 */ /* 0x000fe200000014e2 */
[C---:B------:R-:W-:Y:S01]  /*82a0*/  IMAD R33, R106.reuse, R33, RZ ;  /* 0x000000216a217224 */ /* 0x040fe200078e02ff */
[----:B------:R-:W-:Y:S01]  /*82b0*/  I2IP.S8.S32.SAT R227, R37, R36, R227 ;  /* 0x0000002425e37239 */ /* 0x000fe200000014e3 */
[C---:B------:R-:W-:Y:S01]  /*82c0*/  IMAD R34, R106.reuse, R34, RZ ;  /* 0x000000226a227224 */ /* 0x040fe200078e02ff */
[----:B------:R-:W-:Y:S01]  /*82d0*/  SHF.R.S32.HI R5, RZ, 0x18, R143 ;  /* 0x00000018ff057819 */ /* 0x000fe2000001148f */
[----:B------:R-:W-:Y:S01]  /*82e0*/  IMAD R35, R106, R35, RZ ;  /* 0x000000236a237224 */ /* 0x000fe200078e02ff */
[----:B------:R-:W-:Y:S01]  /*82f0*/  SHF.R.S32.HI R4, RZ, 0x18, R141 ;  /* 0x00000018ff047819 */ /* 0x000fe2000001148d */
[----:B------:R3:W-:Y:S02]  /*8300*/  STS.128 [R236+UR43+0x4300], R224 ;  /* 0x004300e0ec007988 */ /* 0x0007e40008000c2b */
[-C--:B------:R-:W-:Y:S02]  /*8310*/  IMAD R30, R5, R110.reuse, R30 ;  /* 0x0000006e051e7224 */ /* 0x080fe400078e021e */
[-C--:B------:R-:W-:Y:S02]  /*8320*/  IMAD R31, R137, R110.reuse, R31 ;  /* 0x0000006e891f7224 */ /* 0x080fe400078e021f */
[-C--:B------:R-:W-:Y:S02]  /*8330*/  IMAD R32, R7, R110.reuse, R32 ;  /* 0x0000006e07207224 */ /* 0x080fe400078e0220 */
[----:B------:R3:W-:Y:S01]  /*8340*/  STS.128 [R235+0x4300], R128 ;  /* 0x00430080eb007388 */ /* 0x0007e20000000c00 */
[----:B------:R-:W-:Y:S01]  /*8350*/  IMAD R33, R4, R110, R33 ;  /* 0x0000006e04217224 */ /* 0x000fe200078e0221 */
[----:B------:R-:W-:Y:S01]  /*8360*/  I2IP.S8.S32.SAT R4, R27, R26, RZ ;  /* 0x0000001a1b047239 */ /* 0x000fe200000014ff */
[----:B------:R-:W-:Y:S01]  /*8370*/  IMAD R34, R9, R110, R34 ;  /* 0x0000006e09227224 */ /* 0x000fe200078e0222 */
[----:B------:R-:W-:Y:S01]  /*8380*/  I2IP.S8.S32.SAT R5, R31, R30, RZ ;  /* 0x0000001e1f057239 */ /* 0x000fe200000014ff */
[----:B------:R-:W-:Y:S01]  /*8390*/  IMAD R35, R138, R110, R35 ;  /* 0x0000006e8a237224 */ /* 0x000fe200078e0223 */
[----:B------:R-:W-:Y:S02]  /*83a0*/  I2IP.S8.S32.SAT R21, R25, R24, R4 ;  /* 0x0000001819157239 */ /* 0x000fe40000001404 */
[----:B------:R3:W-:Y:S01]  /*83b0*/  STS.128 [R236+UR43+0x5300], R40 ;  /* 0x00530028ec007988 */ /* 0x0007e20008000c2b */
[----:B------:R-:W-:Y:S02]  /*83c0*/  I2IP.S8.S32.SAT R22, R29, R28, R5 ;  /* 0x0000001c1d167239 */ /* 0x000fe40000001405 */
[----:B------:R-:W-:Y:S04]  /*83d0*/  I2IP.S8.S32.SAT R6, R35, R34, RZ ;  /* 0x0000002223067239 */ /* 0x000fe800000014ff */
[----:B------:R-:W-:Y:S05]  /*83e0*/  I2IP.S8.S32.SAT R23, R33, R32, R6 ;  /* 0x0000002021177239 */ /* 0x000fea0000001406 */
[----:B------:R3:W-:Y:S01]  /*83f0*/  STS.128 [R235+0x5300], R20 ;  /* 0x00530014eb007388 */ /* 0x0007e20000000c00 */
[----:B------:R-:W-:Y:S01]  /*8400*/  @!PT LDS RZ, [RZ] ;  /* 0x00000000fffff984 */ /* 0x000fe20000000800 */
[----:B------:R-:W-:Y:S01]  /*8410*/  @!PT LDS RZ, [RZ] ;  /* 0x00000000fffff984 */ /* 0x000fe20000000800 */
[----:B------:R-:W-:Y:S01]  /*8420*/  @!PT LDS RZ, [RZ] ;  /* 0x00000000fffff984 */ /* 0x000fe20000000800 */
[----:B------:R-:W-:Y:S01]  /*8430*/  @!PT LDS RZ, [RZ] ;  /* 0x00000000fffff984 */ /* 0x000fe20000000800 */
[----:B------:R1:W-:Y:S07]  /*8440*/  MEMBAR.ALL.CTA ;  /* 0x0000000000007992 */ /* 0x0003ee0000008000 */
[----:B-1----:R-:W1:Y:S02]  /*8450*/  FENCE.VIEW.ASYNC.S ;  /* 0x00000000000073c6 */ /* 0x002e640000000000 */
[----:B-1----:R-:W-:Y:S06]  /*8460*/  BAR.SYNC.DEFER_BLOCKING 0x1, 0x80 ;  /* 0x0042000000007b1d */ /* 0x002fec0000010000 */
[----:B------:R-:W-:Y:S05]  /*8470*/  @P0 BRA `(.L_x_120) ;  /* 0x00000000005c0947 */ /* 0x000fea0003800000 */
[----:B------:R-:W-:Y:S01]  /*8480*/  UIADD3 UR4, UPT, UPT, UR43, 0x3300, URZ ;  /* 0x000033002b047890 */ /* 0x000fe2000fffe0ff */
[----:B------:R-:W-:Y:S01]  /*8490*/  R2UR UR13, R219 ;  /* 0x00000000db0d72ca */ /* 0x000fe200000e0000 */
[----:B------:R-:W-:Y:S01]  /*84a0*/  UIADD3 UR16, UP0, UPT, UR46, 0x680, URZ ;  /* 0x000006802e107890 */ /* 0x000fe2000ff1e0ff */
[----:B------:R-:W-:Y:S01]  /*84b0*/  R2UR UR14, R229 ;  /* 0x00000000e50e72ca */ /* 0x000fe200000e0000 */
[----:B------:R-:W-:Y:S01]  /*84c0*/  UMOV UR15, UR36 ;  /* 0x00000024000f7c82 */ /* 0x000fe20008000000 */
[----:B------:R-:W-:Y:S01]  /*84d0*/  UIADD3 UR8, UPT, UPT, UR43, 0x4300, URZ ;  /* 0x000043002b087890 */ /* 0x000fe2000fffe0ff */
[----:B------:R-:W-:Y:S01]  /*84e0*/  IMAD.U32 R242, RZ, RZ, UR4 ;  /* 0x00000004fff27e24 */ /* 0x000fe2000f8e00ff */
[----:B------:R-:W-:Y:S01]  /*84f0*/  UIADD3.X UR17, UPT, UPT, URZ, UR47, URZ, UP0, !UPT ;  /* 0x0000002fff117290 */ /* 0x000fe200087fe4ff */
[----:B------:R-:W-:Y:S01]  /*8500*/  UMOV UR11, UR36 ;  /* 0x00000024000b7c82 */ /* 0x000fe20008000000 */
[----:B------:R-:W-:Y:S02]  /*8510*/  UIADD3 UR4, UPT, UPT, UR43, 0x5300, URZ ;  /* 0x000053002b047890 */ /* 0x000fe4000fffe0ff */
[----:B------:R-:W-:Y:S01]  /*8520*/  R2UR UR12, R242 ;  /* 0x00000000f20c72ca */ /* 0x000fe200000e0000 */
[----:B------:R-:W-:Y:S02]  /*8530*/  UMOV UR7, UR36 ;  /* 0x0000002400077c82 */ /* 0x000fe40008000000 */
[----:B------:R-:W-:Y:S02]  /*8540*/  UIMAD UR13, UR13, 0x60, URZ ;  /* 0x000000600d0d78a4 */ /* 0x000fe4000f8e02ff */
[----:B------:R-:W-:Y:S02]  /*8550*/  USHF.L.U32 UR14, UR14, 0x7, URZ ;  /* 0x000000070e0e7899 */ /* 0x000fe400080006ff */
[----:B------:R-:W-:Y:S02]  /*8560*/  UIADD3 UR9, UPT, UPT, UR13, 0x20, URZ ;  /* 0x000000200d097890 */ /* 0x000fe4000fffe0ff */
[----:B------:R-:W-:Y:S03]  /*8570*/  UIADD3 UR5, UPT, UPT, UR13, 0x40, URZ ;  /* 0x000000400d057890 */ /* 0x000fe6000fffe0ff */
[----:B------:R-:W-:Y:S01]  /*8580*/  UMOV UR10, UR14 ;  /* 0x0000000e000a7c82 */ /* 0x000fe20008000000 */
[----:B------:R-:W-:Y:S01]  /*8590*/  UMOV UR6, UR14 ;  /* 0x0000000e00067c82 */ /* 0x000fe20008000000 */
[----:B------:R1:W-:Y:S02]  /*85a0*/  UTMASTG.3D [UR12], [UR16] ;  /* 0x0000000c100073b5 */ /* 0x0003e40008010000 */
[----:B------:R1:W-:Y:S02]  /*85b0*/  UTMASTG.3D [UR8], [UR16] ;  /* 0x00000008100073b5 */ /* 0x0003e40008010000 */
[----:B------:R1:W-:Y:S01]  /*85c0*/  UTMASTG.3D [UR4], [UR16] ;  /* 0x00000004100073b5 */ /* 0x0003e20008010000 */
[----:B------:R0:W-:Y:S01]  /*85d0*/  UTMACMDFLUSH ;  /* 0x00000000000079b7 */ /* 0x0001e20000000000 */
[----:B-1----:R-:W-:Y:S04]  /*85e0*/  DEPBAR.LE SB0, 0x0 ;  /* 0x000080000000791a */ /* 0x002fe80000000000 */
.L_x_120:
[----:B------:R-:W-:Y:S05]  /*85f0*/  BSYNC.RECONVERGENT B0 ;  /* 0x0000000000007941 */ /* 0x000fea0003800200 */
.L_x_119:
[----:B------:R-:W-:Y:S01]  /*8600*/  BAR.SYNC.DEFER_BLOCKING 0x1, 0x80 ;  /* 0x0042000000007b1d */ /* 0x000fe20000010000 */
[----:B------:R-:W-:Y:S01]  /*8610*/  ISETP.NE.AND P2, PT, R243, RZ, PT ;  /* 0x000000fff300720c */ /* 0x000fe20003f45270 */
[----:B------:R-:W-:Y:S01]  /*8620*/  IMAD.IADD R219, R105, 0x1, R218 ;  /* 0x0000000169db7824 */ /* 0x000fe200078e02da */
[----:B------:R-:W-:Y:S01]  /*8630*/  ISETP.NE.AND P0, PT, R244, 0x2, PT ;  /* 0x00000002f400780c */ /* 0x000fe20003f05270 */
[----:B------:R-:W-:Y:S01]  /*8640*/  IMAD.IADD R229, R107, 0x1, R228 ;  /* 0x000000016be57824 */ /* 0x000fe200078e02e4 */
[----:B------:R-:W-:Y:S02]  /*8650*/  ISETP.NE.AND P1, PT, R109, 0x4, PT ;  /* 0x000000046d00780c */ /* 0x000fe40003f25270 */
[----:B------:R-:W-:Y:S02]  /*8660*/  SEL R3, RZ, 0x1, P0 ;  /* 0x00000001ff037807 */ /* 0x000fe40000000000 */
[----:B------:R-:W-:Y:S02]  /*8670*/  SEL R0, RZ, 0x1, P1 ;  /* 0x00000001ff007807 */ /* 0x000fe40000800000 */
[----:B------:R-:W-:Y:S02]  /*8680*/  LOP3.LUT R240, R240, R3, RZ, 0x3c, !PT ;  /* 0x00000003f0f07212 */ /* 0x000fe400078e3cff */
[----:B------:R-:W-:Y:S02]  /*8690*/  LOP3.LUT R241, R241, R0, RZ, 0x3c, !PT ;  /* 0x00000000f1f17212 */ /* 0x000fe400078e3cff */
[----:B------:R-:W-:Y:S02]  /*86a0*/  @P2 R2UR UR36, R238 ;  /* 0x00000000ee2422ca */ /* 0x000fe400000e0000 */
[----:B------:R-:W-:Y:S02]  /*86b0*/  SEL R244, R244, RZ, P0 ;  /* 0x000000fff4f47207 */ /* 0x000fe40000000000 */
[----:B------:R-:W-:Y:S01]  /*86c0*/  SEL R109, R109, RZ, P1 ;  /* 0x000000ff6d6d7207 */ /* 0x000fe20000800000 */
[----:B------:R-:W-:Y:S10]  /*86d0*/  @P2 BRA `(.L_x_121) ;  /* 0xffffffd000042947 */ /* 0x000ff4000383ffff */
[----:B------:R-:W-:Y:S05]  /*86e0*/  EXIT ;  /* 0x000000000000794d */ /* 0x000fea0003800000 */
.L_x_20:
[----:B--2---:R2:W1:Y:S02]  /*86f0*/  SYNCS.PHASECHK.TRANS64.TRYWAIT P0, [R3+URZ+0x250], R2 ;  /* 0x00025002030075a7 */ /* 0x00446400080011ff */
[----:B-1----:R-:W-:Y:S05]  /*8700*/  @!P0 NANOSLEEP.SYNCS 0x989680 ;  /* 0x009896800000895d */ /* 0x002fea0003900000 */
[----:B------:R-:W1:Y:S02]  /*8710*/  @!P0 SYNCS.PHASECHK.TRANS64 P0, [R3+URZ+0x250], R2 ;  /* 0x00025002030085a7 */ /* 0x000e6400080010ff */
[----:B-1----:R-:W-:Y:S05]  /*8720*/  @!P0 BRA `(.L_x_20) ;  /* 0xfffffffc00f08947 */ /* 0x002fea000383ffff */
[----:B------:R-:W-:Y:S05]  /*8730*/  BRA `(.L_x_122) ;  /* 0xffffff9000607947 */ /* 0x000fea000383ffff */
.L_x_23:
[----:B-1----:R-:W-:Y:S07]  /*8740*/  MOV R2, UR33 ;  /* 0x0000002100027c02 */ /* 0x002fee0008000f00 */
.L_x_123:
[----:B-1----:R1:W2:Y:S02]  /*8750*/  SYNCS.PHASECHK.TRANS64.TRYWAIT P0, [R2+URZ+0xe0], R5 ;  /* 0x0000e005020075a7 */ /* 0x0022a400080011ff */
[----:B--2---:R-:W-:Y:S05]  /*8760*/  @!P0 NANOSLEEP.SYNCS 0x989680 ;  /* 0x009896800000895d */ /* 0x004fea0003900000 */
[----:B------:R-:W2:Y:S02]  /*8770*/  @!P0 SYNCS.PHASECHK.TRANS64 P0, [R2+URZ+0xe0], R5 ;  /* 0x0000e005020085a7 */ /* 0x000ea400080010ff */
[----:B--2---:R-:W-:Y:S05]  /*8780*/  @!P0 BRA `(.L_x_123) ;  /* 0xfffffffc00f08947 */ /* 0x004fea000383ffff */
[----:B------:R-:W-:Y:S05]  /*8790*/  BRA `(.L_x_22) ;  /* 0xffffff9000b07947 */ /* 0x000fea000383ffff */
.L_x_29:
[----:B-1----:R-:W-:Y:S07]  /*87a0*/  MOV R2, UR17 ;  /* 0x0000001100027c02 */ /* 0x002fee0008000f00 */
.L_x_124:
[----:B-1----:R1:W2:Y:S02]  /*87b0*/  SYNCS.PHASECHK.TRANS64.TRYWAIT P0, [R2+URZ+0xe0], R5 ;  /* 0x0000e005020075a7 */ /* 0x0022a400080011ff */
[----:B--2---:R-:W-:Y:S05]  /*87c0*/  @!P0 NANOSLEEP.SYNCS 0x989680 ;  /* 0x009896800000895d */ /* 0x004fea0003900000 */
[----:B------:R-:W2:Y:S02]  /*87d0*/  @!P0 SYNCS.PHASECHK.TRANS64 P0, [R2+URZ+0xe0], R5 ;  /* 0x0000e005020085a7 */ /* 0x000ea400080010ff */
[----:B--2---:R-:W-:Y:S05]  /*87e0*/  @!P0 BRA `(.L_x_124) ;  /* 0xfffffffc00f08947 */ /* 0x004fea000383ffff */
[----:B------:R-:W-:Y:S05]  /*87f0*/  BRA `(.L_x_28) ;  /* 0xffffff9400587947 */ /* 0x000fea000383ffff */
.L_x_33:
[----:B-1----:R1:W2:Y:S02]  /*8800*/  SYNCS.PHASECHK.TRANS64.TRYWAIT P0, [R2+URZ+0x1e0], R3 ;  /* 0x0001e003020075a7 */ /* 0x0022a400080011ff */
[----:B--2---:R-:W-:Y:S05]  /*8810*/  @!P0 NANOSLEEP.SYNCS 0x989680 ;  /* 0x009896800000895d */ /* 0x004fea0003900000 */
[----:B------:R-:W2:Y:S02]  /*8820*/  @!P0 SYNCS.PHASECHK.TRANS64 P0, [R2+URZ+0x1e0], R3 ;  /* 0x0001e003020085a7 */ /* 0x000ea400080010ff */
[----:B--2---:R-:W-:Y:S05]  /*8830*/  @!P0 BRA `(.L_x_33) ;  /* 0xfffffffc00f08947 */ /* 0x004fea000383ffff */
[----:B------:R-:W-:Y:S05]  /*8840*/  BRA `(.L_x_125) ;  /* 0xffffff9400e87947 */ /* 0x000fea000383ffff */
.L_x_37:
[----:B----4-:R-:W-:-:S07]  /*8850*/  MOV R0, UR5 ;  /* 0x0000000500007c02 */ /* 0x010fce0008000f00 */
.L_x_126:
[----:B-1----:R1:W2:Y:S02]  /*8860*/  SYNCS.PHASECHK.TRANS64.TRYWAIT P0, [R0+URZ], R3 ;  /* 0x00000003000075a7 */ /* 0x0022a400080011ff */
[----:B--2---:R-:W-:Y:S05]  /*8870*/  @!P0 NANOSLEEP.SYNCS 0x989680 ;  /* 0x009896800000895d */ /* 0x004fea0003900000 */
[----:B------:R-:W2:Y:S02]  /*8880*/  @!P0 SYNCS.PHASECHK.TRANS64 P0, [R0+URZ], R3 ;  /* 0x00000003000085a7 */ /* 0x000ea400080010ff */
[----:B--2---:R-:W-:Y:S05]  /*8890*/  @!P0 BRA `(.L_x_126) ;  /* 0xfffffffc00f08947 */ /* 0x004fea000383ffff */
[----:B------:R-:W-:Y:S05]  /*88a0*/  BRA `(.L_x_127) ;  /* 0xffffff9c00587947 */ /* 0x000fea000383ffff */
.L_x_38:
[----:B----4-:R-:W-:-:S07]  /*88b0*/  MOV R0, UR5 ;  /* 0x0000000500007c02 */ /* 0x010fce0008000f00 */
.L_x_128:
[----:B-1----:R1:W2:Y:S02]  /*88c0*/  SYNCS.PHASECHK.TRANS64.TRYWAIT P0, [R0+URZ], R3 ;  /* 0x00000003000075a7 */ /* 0x0022a400080011ff */
[----:B--2---:R-:W-:Y:S05]  /*88d0*/  @!P0 NANOSLEEP.SYNCS 0x989680 ;  /* 0x009896800000895d */ /* 0x004fea0003900000 */
[----:B------:R-:W2:Y:S02]  /*88e0*/  @!P0 SYNCS.PHASECHK.TRANS64 P0, [R0+URZ], R3 ;  /* 0x00000003000085a7 */ /* 0x000ea400080010ff */
[----:B--2---:R-:W-:Y:S05]  /*88f0*/  @!P0 BRA `(.L_x_128) ;  /* 0xfffffffc00f08947 */ /* 0x004fea000383ffff */
[----:B------:R-:W-:Y:S05]  /*8900*/  BRA `(.L_x_129) ;  /* 0xffffff9c00647947 */ /* 0x000fea000383ffff */
.L_x_39:
[----:B----4-:R-:W-:-:S07]  /*8910*/  MOV R0, UR5 ;  /* 0x0000000500007c02 */ /* 0x010fce0008000f00 */
.L_x_130:
[----:B-1----:R1:W2:Y:S02]  /*8920*/  SYNCS.PHASECHK.TRANS64.TRYWAIT P0, [R0+URZ], R3 ;  /* 0x00000003000075a7 */ /* 0x0022a400080011ff */
[----:B--2---:R-:W-:Y:S05]  /*8930*/  @!P0 NANOSLEEP.SYNCS 0x989680 ;  /* 0x009896800000895d */ /* 0x004fea0003900000 */
[----:B------:R-:W2:Y:S02]  /*8940*/  @!P0 SYNCS.PHASECHK.TRANS64 P0, [R0+URZ], R3 ;  /* 0x00000003000085a7 */ /* 0x000ea400080010ff */
[----:B--2---:R-:W-:Y:S05]  /*8950*/  @!P0 BRA `(.L_x_130) ;  /* 0xfffffffc00f08947 */ /* 0x004fea000383ffff */
[----:B------:R-:W-:Y:S05]  /*8960*/  BRA `(.L_x_131) ;  /* 0xffffff9c00707947 */ /* 0x000fea000383ffff */
.L_x_40:
[----:B----4-:R-:W-:-:S07]  /*8970*/  MOV R0, UR5 ;  /* 0x0000000500007c02 */ /* 0x010fce0008000f00 */
.L_x_132:
[----:B-1----:R1:W2:Y:S02]  /*8980*/  SYNCS.PHASECHK.TRANS64.TRYWAIT P0, [R0+URZ], R3 ;  /* 0x00000003000075a7 */ /* 0x0022a400080011ff */
[----:B--2---:R-:W-:Y:S05]  /*8990*/  @!P0 NANOSLEEP.SYNCS 0x989680 ;  /* 0x009896800000895d */ /* 0x004fea0003900000 */
[----:B------:R-:W2:Y:S02]  /*89a0*/  @!P0 SYNCS.PHASECHK.TRANS64 P0, [R0+URZ], R3 ;  /* 0x00000003000085a7 */ /* 0x000ea400080010ff */
[----:B--2---:R-:W-:Y:S05]  /*89b0*/  @!P0 BRA `(.L_x_132) ;  /* 0xfffffffc00f08947 */ /* 0x004fea000383ffff */
[----:B------:R-:W-:Y:S05]  /*89c0*/  BRA `(.L_x_133) ;  /* 0xffffff9c007c7947 */ /* 0x000fea000383ffff */
.L_x_41:
[----:B----4-:R-:W-:-:S07]  /*89d0*/  MOV R0, UR5 ;  /* 0x0000000500007c02 */ /* 0x010fce0008000f00 */
.L_x_134:
[----:B-1----:R1:W2:Y:S02]  /*89e0*/  SYNCS.PHASECHK.TRANS64.TRYWAIT P0, [R0+URZ], R3 ;  /* 0x00000003000075a7 */ /* 0x0022a400080011ff */
[----:B--2---:R-:W-:Y:S05]  /*89f0*/  @!P0 NANOSLEEP.SYNCS 0x989680 ;  /* 0x009896800000895d */ /* 0x004fea0003900000 */
[----:B------:R-:W2:Y:S02]  /*8a00*/  @!P0 SYNCS.PHASECHK.TRANS64 P0, [R0+URZ], R3 ;  /* 0x00000003000085a7 */ /* 0x000ea400080010ff */
[----:B--2---:R-:W-:Y:S05]  /*8a10*/  @!P0 BRA `(.L_x_134) ;  /* 0xfffffffc00f08947 */ /* 0x004fea000383ffff */
[----:B------:R-:W-:Y:S05]  /*8a20*/  BRA `(.L_x_135) ;  /* 0xffffff9c00887947 */ /* 0x000fea000383ffff */
.L_x_42:
[----:B----4-:R-:W-:-:S07]  /*8a30*/  MOV R0, UR5 ;  /* 0x0000000500007c02 */ /* 0x010fce0008000f00 */
.L_x_136:
[----:B-1----:R1:W2:Y:S02]  /*8a40*/  SYNCS.PHASECHK.TRANS64.TRYWAIT P0, [R0+URZ], R3 ;  /* 0x00000003000075a7 */ /* 0x0022a400080011ff */
[----:B--2---:R-:W-:Y:S05]  /*8a50*/  @!P0 NANOSLEEP.SYNCS 0x989680 ;  /* 0x009896800000895d */ /* 0x004fea0003900000 */
[----:B------:R-:W2:Y:S02]  /*8a60*/  @!P0 SYNCS.PHASECHK.TRANS64 P0, [R0+URZ], R3 ;  /* 0x00000003000085a7 */ /* 0x000ea400080010ff */
[----:B--2---:R-:W-:Y:S05]  /*8a70*/  @!P0 BRA `(.L_x_136) ;  /* 0xfffffffc00f08947 */ /* 0x004fea000383ffff */
[----:B------:R-:W-:Y:S05]  /*8a80*/  BRA `(.L_x_137) ;  /* 0xffffff9c00947947 */ /* 0x000fea000383ffff */
.L_x_43:
[----:B----4-:R-:W-:-:S07]  /*8a90*/  MOV R0, UR5 ;  /* 0x0000000500007c02 */ /* 0x010fce0008000f00 */
.L_x_138:
[----:B-1----:R1:W2:Y:S02]  /*8aa0*/  SYNCS.PHASECHK.TRANS64.TRYWAIT P0, [R0+URZ], R3 ;  /* 0x00000003000075a7 */ /* 0x0022a400080011ff */
[----:B--2---:R-:W-:Y:S05]  /*8ab0*/  @!P0 NANOSLEEP.SYNCS 0x989680 ;  /* 0x009896800000895d */ /* 0x004fea0003900000 */
[----:B------:R-:W2:Y:S02]  /*8ac0*/  @!P0 SYNCS.PHASECHK.TRANS64 P0, [R0+URZ], R3 ;  /* 0x00000003000085a7 */ /* 0x000ea400080010ff */
[----:B--2---:R-:W-:Y:S05]  /*8ad0*/  @!P0 BRA `(.L_x_138) ;  /* 0xfffffffc00f08947 */ /* 0x004fea000383ffff */
[----:B------:R-:W-:Y:S05]  /*8ae0*/  BRA `(.L_x_139) ;  /* 0xffffff9c00a07947 */ /* 0x000fea000383ffff */
.L_x_44:
[----:B----4-:R-:W-:-:S07]  /*8af0*/  MOV R0, UR5 ;  /* 0x0000000500007c02 */ /* 0x010fce0008000f00 */
.L_x_140:
[----:B-1----:R1:W2:Y:S02]  /*8b00*/  SYNCS.PHASECHK.TRANS64.TRYWAIT P0, [R0+URZ], R3 ;  /* 0x00000003000075a7 */ /* 0x0022a400080011ff */
[----:B--2---:R-:W-:Y:S05]  /*8b10*/  @!P0 NANOSLEEP.SYNCS 0x989680 ;  /* 0x009896800000895d */ /* 0x004fea0003900000 */
[----:B------:R-:W2:Y:S02]  /*8b20*/  @!P0 SYNCS.PHASECHK.TRANS64 P0, [R0+URZ], R3 ;  /* 0x00000003000085a7 */ /* 0x000ea400080010ff */
[----:B--2---:R-:W-:Y:S05]  /*8b30*/  @!P0 BRA `(.L_x_140) ;  /* 0xfffffffc00f08947 */ /* 0x004fea000383ffff */
[----:B------:R-:W-:Y:S05]  /*8b40*/  BRA `(.L_x_141) ;  /* 0xffffff9c00ac7947 */ /* 0x000fea000383ffff */
.L_x_45:
[----:B----4-:R-:W-:-:S07]  /*8b50*/  MOV R0, UR5 ;  /* 0x0000000500007c02 */ /* 0x010fce0008000f00 */
.L_x_142:
[----:B-1----:R1:W2:Y:S02]  /*8b60*/  SYNCS.PHASECHK.TRANS64.TRYWAIT P0, [R0+URZ], R3 ;  /* 0x00000003000075a7 */ /* 0x0022a400080011ff */
[----:B--2---:R-:W-:Y:S05]  /*8b70*/  @!P0 NANOSLEEP.SYNCS 0x989680 ;  /* 0x009896800000895d */ /* 0x004fea0003900000 */
[----:B------:R-:W2:Y:S02]  /*8b80*/  @!P0 SYNCS.PHASECHK.TRANS64 P0, [R0+URZ], R3 ;  /* 0x00000003000085a7 */ /* 0x000ea400080010ff */
[----:B--2---:R-:W-:Y:S05]  /*8b90*/  @!P0 BRA `(.L_x_142) ;  /* 0xfffffffc00f08947 */ /* 0x004fea000383ffff */
[----:B------:R-:W-:Y:S05]  /*8ba0*/  BRA `(.L_x_143) ;  /* 0xffffff9c00b87947 */ /* 0x000fea000383ffff */
.L_x_46:
[----:B----4-:R-:W-:-:S07]  /*8bb0*/  MOV R0, UR5 ;  /* 0x0000000500007c02 */ /* 0x010fce0008000f00 */
.L_x_144:
[----:B-1----:R1:W2:Y:S02]  /*8bc0*/  SYNCS.PHASECHK.TRANS64.TRYWAIT P0, [R0+URZ], R3 ;  /* 0x00000003000075a7 */ /* 0x0022a400080011ff */
[----:B--2---:R-:W-:Y:S05]  /*8bd0*/  @!P0 NANOSLEEP.SYNCS 0x989680 ;  /* 0x009896800000895d */ /* 0x004fea0003900000 */
[----:B------:R-:W2:Y:S02]  /*8be0*/  @!P0 SYNCS.PHASECHK.TRANS64 P0, [R0+URZ], R3 ;  /* 0x00000003000085a7 */ /* 0x000ea400080010ff */
[----:B--2---:R-:W-:Y:S05]  /*8bf0*/  @!P0 BRA `(.L_x_144) ;  /* 0xfffffffc00f08947 */ /* 0x004fea000383ffff */
[----:B------:R-:W-:Y:S05]  /*8c00*/  BRA `(.L_x_145) ;  /* 0xffffff9c00c47947 */ /* 0x000fea000383ffff */
.L_x_47:
[----:B----4-:R-:W-:-:S07]  /*8c10*/  MOV R0, UR5 ;  /* 0x0000000500007c02 */ /* 0x010fce0008000f00 */
.L_x_146:
[----:B-1----:R1:W2:Y:S02]  /*8c20*/  SYNCS.PHASECHK.TRANS64.TRYWAIT P0, [R0+URZ], R3 ;  /* 0x00000003000075a7 */ /* 0x0022a400080011ff */
[----:B--2---:R-:W-:Y:S05]  /*8c30*/  @!P0 NANOSLEEP.SYNCS 0x989680 ;  /* 0x009896800000895d */ /* 0x004fea0003900000 */
[----:B------:R-:W2:Y:S02]  /*8c40*/  @!P0 SYNCS.PHASECHK.TRANS64 P0, [R0+URZ], R3 ;  /* 0x00000003000085a7 */ /* 0x000ea400080010ff */
[----:B--2---:R-:W-:Y:S05]  /*8c50*/  @!P0 BRA `(.L_x_146) ;  /* 0xfffffffc00f08947 */ /* 0x004fea000383ffff */
[----:B------:R-:W-:Y:S05]  /*8c60*/  BRA `(.L_x_147) ;  /* 0xffffff9c00d07947 */ /* 0x000fea000383ffff */
.L_x_48:
[----:B----4-:R-:W-:-:S07]  /*8c70*/  MOV R0, UR5 ;  /* 0x0000000500007c02 */ /* 0x010fce0008000f00 */
.L_x_148:
[----:B-1----:R1:W2:Y:S02]  /*8c80*/  SYNCS.PHASECHK.TRANS64.TRYWAIT P0, [R0+URZ], R3 ;  /* 0x00000003000075a7 */ /* 0x0022a400080011ff */
[----:B--2---:R-:W-:Y:S05]  /*8c90*/  @!P0 NANOSLEEP.SYNCS 0x989680 ;  /* 0x009896800000895d */ /* 0x004fea0003900000 */
[----:B------:R-:W2:Y:S02]  /*8ca0*/  @!P0 SYNCS.PHASECHK.TRANS64 P0, [R0+URZ], R3 ;  /* 0x00000003000085a7 */ /* 0x000ea400080010ff */
[----:B--2---:R-:W-:Y:S05]  /*8cb0*/  @!P0 BRA `(.L_x_148) ;  /* 0xfffffffc00f08947 */ /* 0x004fea000383ffff */
[----:B------:R-:W-:Y:S05]  /*8cc0*/  BRA `(.L_x_149) ;  /* 0xffffff9c00dc7947 */ /* 0x000fea000383ffff */
.L_x_49:
[----:B----4-:R-:W-:-:S07]  /*8cd0*/  MOV R0, UR5 ;  /* 0x0000000500007c02 */ /* 0x010fce0008000f00 */
.L_x_150:
[----:B-1----:R1:W2:Y:S02]  /*8ce0*/  SYNCS.PHASECHK.TRANS64.TRYWAIT P0, [R0+URZ], R3 ;  /* 0x00000003000075a7 */ /* 0x0022a400080011ff */
[----:B--2---:R-:W-:Y:S05]  /*8cf0*/  @!P0 NANOSLEEP.SYNCS 0x989680 ;  /* 0x009896800000895d */ /* 0x004fea0003900000 */
[----:B------:R-:W2:Y:S02]  /*8d00*/  @!P0 SYNCS.PHASECHK.TRANS64 P0, [R0+URZ], R3 ;  /* 0x00000003000085a7 */ /* 0x000ea400080010ff */
[----:B--2---:R-:W-:Y:S05]  /*8d10*/  @!P0 BRA `(.L_x_150) ;  /* 0xfffffffc00f08947 */ /* 0x004fea000383ffff */
[----:B------:R-:W-:Y:S05]  /*8d20*/  BRA `(.L_x_151) ;  /* 0xffffff9c00e87947 */ /* 0x000fea000383ffff */
.L_x_50:
[----:B----4-:R-:W-:-:S07]  /*8d30*/  MOV R0, UR5 ;  /* 0x0000000500007c02 */ /* 0x010fce0008000f00 */
.L_x_152:
[----:B-1----:R1:W2:Y:S02]  /*8d40*/  SYNCS.PHASECHK.TRANS64.TRYWAIT P0, [R0+URZ], R3 ;  /* 0x00000003000075a7 */ /* 0x0022a400080011ff */
[----:B--2---:R-:W-:Y:S05]  /*8d50*/  @!P0 NANOSLEEP.SYNCS 0x989680 ;  /* 0x009896800000895d */ /* 0x004fea0003900000 */
[----:B------:R-:W2:Y:S02]  /*8d60*/  @!P0 SYNCS.PHASECHK.TRANS64 P0, [R0+URZ], R3 ;  /* 0x00000003000085a7 */ /* 0x000ea400080010ff */
[----:B--2---:R-:W-:Y:S05]  /*8d70*/  @!P0 BRA `(.L_x_152) ;  /* 0xfffffffc00f08947 */ /* 0x004fea000383ffff */
[----:B------:R-:W-:Y:S05]  /*8d80*/  BRA `(.L_x_153) ;  /* 0xffffff9c00f47947 */ /* 0x000fea000383ffff */
.L_x_51:
[----:B----4-:R-:W-:-:S07]  /*8d90*/  MOV R0, UR5 ;  /* 0x0000000500007c02 */ /* 0x010fce0008000f00 */
.L_x_154:
[----:B-1----:R1:W2:Y:S02]  /*8da0*/  SYNCS.PHASECHK.TRANS64.TRYWAIT P0, [R0+URZ], R3 ;  /* 0x00000003000075a7 */ /* 0x0022a400080011ff */
[----:B--2---:R-:W-:Y:S05]  /*8db0*/  @!P0 NANOSLEEP.SYNCS 0x989680 ;  /* 0x009896800000895d */ /* 0x004fea0003900000 */
[----:B------:R-:W2:Y:S02]  /*8dc0*/  @!P0 SYNCS.PHASECHK.TRANS64 P0, [R0+URZ], R3 ;  /* 0x00000003000085a7 */ /* 0x000ea400080010ff */
[----:B--2---:R-:W-:Y:S05]  /*8dd0*/  @!P0 BRA `(.L_x_154) ;  /* 0xfffffffc00f08947 */ /* 0x004fea000383ffff */
[----:B------:R-:W-:Y:S05]  /*8de0*/  BRA `(.L_x_155) ;  /* 0xffffffa000007947 */ /* 0x000fea000383ffff */
.L_x_52:
[----:B----4-:R-:W-:-:S07]  /*8df0*/  MOV R0, UR5 ;  /* 0x0000000500007c02 */ /* 0x010fce0008000f00 */
.L_x_156:
[----:B-1----:R1:W2:Y:S02]  /*8e00*/  SYNCS.PHASECHK.TRANS64.TRYWAIT P0, [R0+URZ], R3 ;  /* 0x00000003000075a7 */ /* 0x0022a400080011ff */
[----:B--2---:R-:W-:Y:S05]  /*8e10*/  @!P0 NANOSLEEP.SYNCS 0x989680 ;  /* 0x009896800000895d */ /* 0x004fea0003900000 */
[----:B------:R-:W2:Y:S02]  /*8e20*/  @!P0 SYNCS.PHASECHK.TRANS64 P0, [R0+URZ], R3 ;  /* 0x00000003000085a7 */ /* 0x000ea400080010ff */
[----:B--2---:R-:W-:Y:S05]  /*8e30*/  @!P0 BRA `(.L_x_156) ;  /* 0xfffffffc00f08947 */ /* 0x004fea000383ffff */
[----:B------:R-:W-:Y:S05]  /*8e40*/  BRA `(.L_x_157) ;  /* 0xffffffa0000c7947 */ /* 0x000fea000383ffff */
.L_x_53:
[----:B----4-:R-:W-:-:S07]  /*8e50*/  MOV R0, UR5 ;  /* 0x0000000500007c02 */ /* 0x010fce0008000f00 */
.L_x_158:
[----:B-1----:R1:W2:Y:S02]  /*8e60*/  SYNCS.PHASECHK.TRANS64.TRYWAIT P0, [R0+URZ], R3 ;  /* 0x00000003000075a7 */ /* 0x0022a400080011ff */
[----:B--2---:R-:W-:Y:S05]  /*8e70*/  @!P0 NANOSLEEP.SYNCS 0x989680 ;  /* 0x009896800000895d */ /* 0x004fea0003900000 */
[----:B------:R-:W2:Y:S02]  /*8e80*/  @!P0 SYNCS.PHASECHK.TRANS64 P0, [R0+URZ], R3 ;  /* 0x00000003000085a7 */ /* 0x000ea400080010ff */
[----:B--2---:R-:W-:Y:S05]  /*8e90*/  @!P0 BRA `(.L_x_158) ;  /* 0xfffffffc00f08947 */ /* 0x004fea000383ffff */
[----:B------:R-:W-:Y:S05]  /*8ea0*/  BRA `(.L_x_159) ;  /* 0xffffffa000187947 */ /* 0x000fea000383ffff */
.L_x_54:
[----:B----4-:R-:W-:-:S07]  /*8eb0*/  MOV R0, UR5 ;  /* 0x0000000500007c02 */ /* 0x010fce0008000f00 */
.L_x_160:
[----:B-1----:R1:W2:Y:S02]  /*8ec0*/  SYNCS.PHASECHK.TRANS64.TRYWAIT P0, [R0+URZ], R3 ;  /* 0x00000003000075a7 */ /* 0x0022a400080011ff */
[----:B--2---:R-:W-:Y:S05]  /*8ed0*/  @!P0 NANOSLEEP.SYNCS 0x989680 ;  /* 0x009896800000895d */ /* 0x004fea0003900000 */
[----:B------:R-:W2:Y:S02]  /*8ee0*/  @!P0 SYNCS.PHASECHK.TRANS64 P0, [R0+URZ], R3 ;  /* 0x00000003000085a7 */ /* 0x000ea400080010ff */
[----:B--2---:R-:W-:Y:S05]  /*8ef0*/  @!P0 BRA `(.L_x_160) ;  /* 0xfffffffc00f08947 */ /* 0x004fea000383ffff */
[----:B------:R-:W-:Y:S05]  /*8f00*/  BRA `(.L_x_161) ;  /* 0xffffffa000247947 */ /* 0x000fea000383ffff */
.L_x_55:
[----:B----4-:R-:W-:-:S07]  /*8f10*/  MOV R0, UR5 ;  /* 0x0000000500007c02 */ /* 0x010fce0008000f00 */
.L_x_162:
[----:B-1----:R1:W2:Y:S02]  /*8f20*/  SYNCS.PHASECHK.TRANS64.TRYWAIT P0, [R0+URZ], R3 ;  /* 0x00000003000075a7 */ /* 0x0022a400080011ff */
[----:B--2---:R-:W-:Y:S05]  /*8f30*/  @!P0 NANOSLEEP.SYNCS 0x989680 ;  /* 0x009896800000895d */ /* 0x004fea0003900000 */
[----:B------:R-:W2:Y:S02]  /*8f40*/  @!P0 SYNCS.PHASECHK.TRANS64 P0, [R0+URZ], R3 ;  /* 0x00000003000085a7 */ /* 0x000ea400080010ff */
[----:B--2---:R-:W-:Y:S05]  /*8f50*/  @!P0 BRA `(.L_x_162) ;  /* 0xfffffffc00f08947 */ /* 0x004fea000383ffff */
[----:B------:R-:W-:Y:S05]  /*8f60*/  BRA `(.L_x_163) ;  /* 0xffffffa000307947 */ /* 0x000fea000383ffff */
.L_x_56:
[----:B----4-:R-:W-:-:S07]  /*8f70*/  MOV R0, UR5 ;  /* 0x0000000500007c02 */ /* 0x010fce0008000f00 */
.L_x_164:
[----:B-1----:R1:W2:Y:S02]  /*8f80*/  SYNCS.PHASECHK.TRANS64.TRYWAIT P0, [R0+URZ], R3 ;  /* 0x00000003000075a7 */ /* 0x0022a400080011ff */
[----:B--2---:R-:W-:Y:S05]  /*8f90*/  @!P0 NANOSLEEP.SYNCS 0x989680 ;  /* 0x009896800000895d */ /* 0x004fea0003900000 */
[----:B------:R-:W2:Y:S02]  /*8fa0*/  @!P0 SYNCS.PHASECHK.TRANS64 P0, [R0+URZ], R3 ;  /* 0x00000003000085a7 */ /* 0x000ea400080010ff */
[----:B--2---:R-:W-:Y:S05]  /*8fb0*/  @!P0 BRA `(.L_x_164) ;  /* 0xfffffffc00f08947 */ /* 0x004fea000383ffff */
[----:B------:R-:W-:Y:S05]  /*8fc0*/  BRA `(.L_x_165) ;  /* 0xffffffa0003c7947 */ /* 0x000fea000383ffff */
.L_x_57:
[----:B----4-:R-:W-:-:S07]  /*8fd0*/  MOV R0, UR5 ;  /* 0x0000000500007c02 */ /* 0x010fce0008000f00 */
.L_x_166:
[----:B-1----:R1:W2:Y:S02]  /*8fe0*/  SYNCS.PHASECHK.TRANS64.TRYWAIT P0, [R0+URZ], R3 ;  /* 0x00000003000075a7 */ /* 0x0022a400080011ff */
[----:B--2---:R-:W-:Y:S05]  /*8ff0*/  @!P0 NANOSLEEP.SYNCS 0x989680 ;  /* 0x009896800000895d */ /* 0x004fea0003900000 */
[----:B------:R-:W2:Y:S02]  /*9000*/  @!P0 SYNCS.PHASECHK.TRANS64 P0, [R0+URZ], R3 ;  /* 0x00000003000085a7 */ /* 0x000ea400080010ff */
[----:B--2---:R-:W-:Y:S05]  /*9010*/  @!P0 BRA `(.L_x_166) ;  /* 0xfffffffc00f08947 */ /* 0x004fea000383ffff */
[----:B------:R-:W-:Y:S05]  /*9020*/  BRA `(.L_x_167) ;  /* 0xffffffa000487947 */ /* 0x000fea000383ffff */
.L_x_58:
[----:B----4-:R-:W-:-:S07]  /*9030*/  MOV R0, UR5 ;  /* 0x0000000500007c02 */ /* 0x010fce0008000f00 */
.L_x_168:
[----:B-1----:R1:W2:Y:S02]  /*9040*/  SYNCS.PHASECHK.TRANS64.TRYWAIT P0, [R0+URZ], R3 ;  /* 0x00000003000075a7 */ /* 0x0022a400080011ff */
[----:B--2---:R-:W-:Y:S05]  /*9050*/  @!P0 NANOSLEEP.SYNCS 0x989680 ;  /* 0x009896800000895d */ /* 0x004fea0003900000 */
[----:B------:R-:W2:Y:S02]  /*9060*/  @!P0 SYNCS.PHASECHK.TRANS64 P0, [R0+URZ], R3 ;  /* 0x00000003000085a7 */ /* 0x000ea400080010ff */
[----:B--2---:R-:W-:Y:S05]  /*9070*/  @!P0 BRA `(.L_x_168) ;  /* 0xfffffffc00f08947 */ /* 0x004fea000383ffff */
[----:B------:R-:W-:Y:S05]  /*9080*/  BRA `(.L_x_169) ;  /* 0xffffffa000547947 */ /* 0x000fea000383ffff */
.L_x_59:
[----:B----4-:R-:W-:-:S07]  /*9090*/  MOV R0, UR5 ;  /* 0x0000000500007c02 */ /* 0x010fce0008000f00 */
.L_x_170:
[----:B-1----:R1:W2:Y:S02]  /*90a0*/  SYNCS.PHASECHK.TRANS64.TRYWAIT P0, [R0+URZ], R3 ;  /* 0x00000003000075a7 */ /* 0x0022a400080011ff */
[----:B--2---:R-:W-:Y:S05]  /*90b0*/  @!P0 NANOSLEEP.SYNCS 0x989680 ;  /* 0x009896800000895d */ /* 0x004fea0003900000 */
[----:B------:R-:W2:Y:S02]  /*90c0*/  @!P0 SYNCS.PHASECHK.TRANS64 P0, [R0+URZ], R3 ;  /* 0x00000003000085a7 */ /* 0x000ea400080010ff */
[----:B--2---:R-:W-:Y:S05]  /*90d0*/  @!P0 BRA `(.L_x_170) ;  /* 0xfffffffc00f08947 */ /* 0x004fea000383ffff */
[----:B------:R-:W-:Y:S05]  /*90e0*/  BRA `(.L_x_171) ;  /* 0xffffffa000607947 */ /* 0x000fea000383ffff */
.L_x_60:
[----:B----4-:R-:W-:-:S07]  /*90f0*/  MOV R0, UR5 ;  /* 0x0000000500007c02 */ /* 0x010fce0008000f00 */
.L_x_172:
[----:B-1----:R1:W2:Y:S02]  /*9100*/  SYNCS.PHASECHK.TRANS64.TRYWAIT P0, [R0+URZ], R3 ;  /* 0x00000003000075a7 */ /* 0x0022a400080011ff */
[----:B--2---:R-:W-:Y:S05]  /*9110*/  @!P0 NANOSLEEP.SYNCS 0x989680 ;  /* 0x009896800000895d */ /* 0x004fea0003900000 */
[----:B------:R-:W2:Y:S02]  /*9120*/  @!P0 SYNCS.PHASECHK.TRANS64 P0, [R0+URZ], R3 ;  /* 0x00000003000085a7 */ /* 0x000ea400080010ff */
[----:B--2---:R-:W-:Y:S05]  /*9130*/  @!P0 BRA `(.L_x_172) ;  /* 0xfffffffc00f08947 */ /* 0x004fea000383ffff */
[----:B------:R-:W-:Y:S05]  /*9140*/  BRA `(.L_x_173) ;  /* 0xffffffa0006c7947 */ /* 0x000fea000383ffff */
.L_x_61:
[----:B----4-:R-:W-:-:S07]  /*9150*/  MOV R0, UR5 ;  /* 0x0000000500007c02 */ /* 0x010fce0008000f00 */
.L_x_174:
[----:B-1----:R1:W2:Y:S02]  /*9160*/  SYNCS.PHASECHK.TRANS64.TRYWAIT P0, [R0+URZ], R3 ;  /* 0x00000003000075a7 */ /* 0x0022a400080011ff */
[----:B--2---:R-:W-:Y:S05]  /*9170*/  @!P0 NANOSLEEP.SYNCS 0x989680 ;  /* 0x009896800000895d */ /* 0x004fea0003900000 */
[----:B------:R-:W2:Y:S02]  /*9180*/  @!P0 SYNCS.PHASECHK.TRANS64 P0, [R0+URZ], R3 ;  /* 0x00000003000085a7 */ /* 0x000ea400080010ff */
[----:B--2---:R-:W-:Y:S05]  /*9190*/  @!P0 BRA `(.L_x_174) ;  /* 0xfffffffc00f08947 */ /* 0x004fea000383ffff */
[----:B------:R-:W-:Y:S05]  /*91a0*/  BRA `(.L_x_175) ;  /* 0xffffffa000787947 */ /* 0x000fea000383ffff */
.L_x_62:
[----:B----4-:R-:W-:-:S07]  /*91b0*/  MOV R0, UR5 ;  /* 0x0000000500007c02 */ /* 0x010fce0008000f00 */
.L_x_176:
[----:B-1----:R1:W2:Y:S02]  /*91c0*/  SYNCS.PHASECHK.TRANS64.TRYWAIT P0, [R0+URZ], R3 ;  /* 0x00000003000075a7 */ /* 0x0022a400080011ff */
[----:B--2---:R-:W-:Y:S05]  /*91d0*/  @!P0 NANOSLEEP.SYNCS 0x989680 ;  /* 0x009896800000895d */ /* 0x004fea0003900000 */
[----:B------:R-:W2:Y:S02]  /*91e0*/  @!P0 SYNCS.PHASECHK.TRANS64 P0, [R0+URZ], R3 ;  /* 0x00000003000085a7 */ /* 0x000ea400080010ff */
[----:B--2---:R-:W-:Y:S05]  /*91f0*/  @!P0 BRA `(.L_x_176) ;  /* 0xfffffffc00f08947 */ /* 0x004fea000383ffff */
[----:B------:R-:W-:Y:S05]  /*9200*/  BRA `(.L_x_177) ;  /* 0xffffffa000847947 */ /* 0x000fea000383ffff */
.L_x_63:
[----:B----4-:R-:W-:-:S07]  /*9210*/  MOV R0, UR5 ;  /* 0x0000000500007c02 */ /* 0x010fce0008000f00 */
.L_x_178:
[----:B-1----:R1:W2:Y:S02]  /*9220*/  SYNCS.PHASECHK.TRANS64.TRYWAIT P0, [R0+URZ], R3 ;  /* 0x00000003000075a7 */ /* 0x0022a400080011ff */
[----:B--2---:R-:W-:Y:S05]  /*9230*/  @!P0 NANOSLEEP.SYNCS 0x989680 ;  /* 0x009896800000895d */ /* 0x004fea0003900000 */
[----:B------:R-:W2:Y:S02]  /*9240*/  @!P0 SYNCS.PHASECHK.TRANS64 P0, [R0+URZ], R3 ;  /* 0x00000003000085a7 */ /* 0x000ea400080010ff */
[----:B--2---:R-:W-:Y:S05]  /*9250*/  @!P0 BRA `(.L_x_178) ;  /* 0xfffffffc00f08947 */ /* 0x004fea000383ffff */
[----:B------:R-:W-:Y:S05]  /*9260*/  BRA `(.L_x_179) ;  /* 0xffffffa000907947 */ /* 0x000fea000383ffff */
.L_x_66:
[----:B-1----:R1:W2:Y:S02]  /*9270*/  SYNCS.PHASECHK.TRANS64.TRYWAIT P0, [R0+URZ+0x240], R5 ;  /* 0x00024005000075a7 */ /* 0x0022a400080011ff */
[----:B--2---:R-:W-:Y:S05]  /*9280*/  @!P0 NANOSLEEP.SYNCS 0x989680 ;  /* 0x009896800000895d */ /* 0x004fea0003900000 */
[----:B------:R-:W2:Y:S02]  /*9290*/  @!P0 SYNCS.PHASECHK.TRANS64 P0, [R0+URZ+0x240], R5 ;  /* 0x00024005000085a7 */ /* 0x000ea400080010ff */
[----:B--2---:R-:W-:Y:S05]  /*92a0*/  @!P0 BRA `(.L_x_66) ;  /* 0xfffffffc00f08947 */ /* 0x004fea000383ffff */
[----:B------:R-:W-:Y:S05]  /*92b0*/  BRA `(.L_x_180) ;  /* 0xffffffa000ec7947 */ /* 0x000fea000383ffff */
.L_x_67:
[----:B------:R-:W-:-:S07]  /*92c0*/  MOV R0, UR5 ;  /* 0x0000000500007c02 */ /* 0x000fce0008000f00 */
.L_x_181:
[----:B-1----:R1:W2:Y:S02]  /*92d0*/  SYNCS.PHASECHK.TRANS64.TRYWAIT P0, [R0+URZ+0x1f0], R5 ;  /* 0x0001f005000075a7 */ /* 0x0022a400080011ff */
[----:B--2---:R-:W-:Y:S05]  /*92e0*/  @!P0 NANOSLEEP.SYNCS 0x989680 ;  /* 0x009896800000895d */ /* 0x004fea0003900000 */
[----:B------:R-:W2:Y:S02]  /*92f0*/  @!P0 SYNCS.PHASECHK.TRANS64 P0, [R0+URZ+0x1f0], R5 ;  /* 0x0001f005000085a7 */ /* 0x000ea400080010ff */
[----:B--2---:R-:W-:Y:S05]  /*9300*/  @!P0 BRA `(.L_x_181) ;  /* 0xfffffffc00f08947 */ /* 0x004fea000383ffff */
[----:B------:R-:W-:Y:S05]  /*9310*/  BRA `(.L_x_182) ;  /* 0xffffffa000fc7947 */ /* 0x000fea000383ffff */
.L_x_68:
[----:B-1----:R1:W2:Y:S02]  /*9320*/  SYNCS.PHASECHK.TRANS64.TRYWAIT P1, [R0+URZ+0x1e0], R5 ;  /* 0x0001e005000075a7 */ /* 0x0022a400080211ff */
[----:B--2---:R-:W-:Y:S05]  /*9330*/  @!P1 NANOSLEEP.SYNCS 0x989680 ;  /* 0x009896800000995d */ /* 0x004fea0003900000 */
[----:B------:R-:W2:Y:S02]  /*9340*/  @!P1 SYNCS.PHASECHK.TRANS64 P1, [R0+URZ+0x1e0], R5 ;  /* 0x0001e005000095a7 */ /* 0x000ea400080210ff */
[----:B--2---:R-:W-:Y:S05]  /*9350*/  @!P1 BRA `(.L_x_68) ;  /* 0xfffffffc00f09947 */ /* 0x004fea000383ffff */
[----:B------:R-:W-:Y:S05]  /*9360*/  BRA `(.L_x_183) ;  /* 0xffffffa4002c7947 */ /* 0x000fea000383ffff */
.L_x_71:
[----:B------:R-:W-:-:S07]  /*9370*/  MOV R0, UR5 ;  /* 0x0000000500007c02 */ /* 0x000fce0008000f00 */
.L_x_184:
[----:B-1----:R1:W2:Y:S02]  /*9380*/  SYNCS.PHASECHK.TRANS64.TRYWAIT P0, [R0+URZ+0x1f0], R3 ;  /* 0x0001f003000075a7 */ /* 0x0022a400080011ff */
[----:B--2---:R-:W-:Y:S05]  /*9390*/  @!P0 NANOSLEEP.SYNCS 0x989680 ;  /* 0x009896800000895d */ /* 0x004fea0003900000 */
[----:B------:R-:W2:Y:S02]  /*93a0*/  @!P0 SYNCS.PHASECHK.TRANS64 P0, [R0+URZ+0x1f0], R3 ;  /* 0x0001f003000085a7 */ /* 0x000ea400080010ff */
[----:B--2---:R-:W-:Y:S05]  /*93b0*/  @!P0 BRA `(.L_x_184) ;  /* 0xfffffffc00f08947 */ /* 0x004fea000383ffff */
[----:B------:R-:W-:Y:S05]  /*93c0*/  BRA `(.L_x_70) ;  /* 0xffffffa400807947 */ /* 0x000fea000383ffff */
.L_x_78:
[----:B-1----:R1:W2:Y:S02]  /*93d0*/  SYNCS.PHASECHK.TRANS64.TRYWAIT P1, [R0+URZ+0x1e0], R5 ;  /* 0x0001e005000075a7 */ /* 0x0022a400080211ff */
[----:B--2---:R-:W-:Y:S05]  /*93e0*/  @!P1 NANOSLEEP.SYNCS 0x989680 ;  /* 0x009896800000995d */ /* 0x004fea0003900000 */
[----:B------:R-:W2:Y:S02]  /*93f0*/  @!P1 SYNCS.PHASECHK.TRANS64 P1, [R0+URZ+0x1e0], R5 ;  /* 0x0001e005000095a7 */ /* 0x000ea400080210ff */
[----:B--2---:R-:W-:Y:S05]  /*9400*/  @!P1 BRA `(.L_x_78) ;  /* 0xfffffffc00f09947 */ /* 0x004fea000383ffff */
[----:B------:R-:W-:Y:S05]  /*9410*/  BRA `(.L_x_185) ;  /* 0xffffffa800d87947 */ /* 0x000fea000383ffff */
.L_x_79:
[----:B------:R-:W-:-:S07]  /*9420*/  MOV R3, UR14 ;  /* 0x0000000e00037c02 */ /* 0x000fce0008000f00 */
.L_x_186:
[----:B-1----:R1:W2:Y:S02]  /*9430*/  SYNCS.PHASECHK.TRANS64.TRYWAIT P0, [R3+URZ+0x220], R0 ;  /* 0x00022000030075a7 */ /* 0x0022a400080011ff */
[----:B--2---:R-:W-:Y:S05]  /*9440*/  @!P0 NANOSLEEP.SYNCS 0x989680 ;  /* 0x009896800000895d */ /* 0x004fea0003900000 */
[----:B------:R-:W2:Y:S02]  /*9450*/  @!P0 SYNCS.PHASECHK.TRANS64 P0, [R3+URZ+0x220], R0 ;  /* 0x00022000030085a7 */ /* 0x000ea400080010ff */
[----:B--2---:R-:W-:Y:S05]  /*9460*/  @!P0 BRA `(.L_x_186) ;  /* 0xfffffffc00f08947 */ /* 0x004fea000383ffff */
[----:B------:R-:W-:Y:S05]  /*9470*/  BRA `(.L_x_187) ;  /* 0xffffffac000c7947 */ /* 0x000fea000383ffff */
.L_x_82:
[----:B------:R-:W-:Y:S07]  /*9480*/  MOV R0, UR7 ;  /* 0x0000000700007c02 */ /* 0x000fee0008000f00 */
.L_x_188:
[----:B-1----:R1:W2:Y:S02]  /*9490*/  SYNCS.PHASECHK.TRANS64.TRYWAIT P0, [R0+URZ], R3 ;  /* 0x00000003000075a7 */ /* 0x0022a400080011ff */
[----:B--2---:R-:W-:Y:S05]  /*94a0*/  @!P0 NANOSLEEP.SYNCS 0x989680 ;  /* 0x009896800000895d */ /* 0x004fea0003900000 */
[----:B------:R-:W2:Y:S02]  /*94b0*/  @!P0 SYNCS.PHASECHK.TRANS64 P0, [R0+URZ], R3 ;  /* 0x00000003000085a7 */ /* 0x000ea400080010ff */
[----:B--2---:R-:W-:Y:S05]  /*94c0*/  @!P0 BRA `(.L_x_188) ;  /* 0xfffffffc00f08947 */ /* 0x004fea000383ffff */
[----:B------:R-:W-:Y:S05]  /*94d0*/  BRA `(.L_x_81) ;  /* 0xffffffac002c7947 */ /* 0x000fea000383ffff */
.L_x_85:
[----:B------:R-:W-:-:S07]  /*94e0*/  MOV R0, UR5 ;  /* 0x0000000500007c02 */ /* 0x000fce0008000f00 */
.L_x_189:
[----:B--2---:R2:W3:Y:S02]  /*94f0*/  SYNCS.PHASECHK.TRANS64.TRYWAIT P0, [R0+URZ], R3 ;  /* 0x00000003000075a7 */ /* 0x0044e400080011ff */
[----:B---3--:R-:W-:Y:S05]  /*9500*/  @!P0 NANOSLEEP.SYNCS 0x989680 ;  /* 0x009896800000895d */ /* 0x008fea0003900000 */
[----:B------:R-:W3:Y:S02]  /*9510*/  @!P0 SYNCS.PHASECHK.TRANS64 P0, [R0+URZ], R3 ;  /* 0x00000003000085a7 */ /* 0x000ee400080010ff */
[----:B---3--:R-:W-:Y:S05]  /*9520*/  @!P0 BRA `(.L_x_189) ;  /* 0xfffffffc00f08947 */ /* 0x008fea000383ffff */
[----:B------:R-:W-:Y:S05]  /*9530*/  BRA `(.L_x_190) ;  /* 0xffffffac00cc7947 */ /* 0x000fea000383ffff */
.L_x_86:
[----:B------:R-:W-:-:S07]  /*9540*/  MOV R0, UR5 ;  /* 0x0000000500007c02 */ /* 0x000fce0008000f00 */
.L_x_191:
[----:B--2---:R2:W3:Y:S02]  /*9550*/  SYNCS.PHASECHK.TRANS64.TRYWAIT P0, [R0+URZ], R3 ;  /* 0x00000003000075a7 */ /* 0x0044e400080011ff */
[----:B---3--:R-:W-:Y:S05]  /*9560*/  @!P0 NANOSLEEP.SYNCS 0x989680 ;  /* 0x009896800000895d */ /* 0x008fea0003900000 */
[----:B------:R-:W3:Y:S02]  /*9570*/  @!P0 SYNCS.PHASECHK.TRANS64 P0, [R0+URZ], R3 ;  /* 0x00000003000085a7 */ /* 0x000ee400080010ff */
[----:B---3--:R-:W-:Y:S05]  /*9580*/  @!P0 BRA `(.L_x_191) ;  /* 0xfffffffc00f08947 */ /* 0x008fea000383ffff */
[----:B------:R-:W-:Y:S05]  /*9590*/  BRA `(.L_x_192) ;  /* 0xffffffac00d87947 */ /* 0x000fea000383ffff */
.L_x_87:
[----:B------:R-:W-:-:S07]  /*95a0*/  MOV R0, UR5 ;  /* 0x0000000500007c02 */ /* 0x000fce0008000f00 */
.L_x_193:
[----:B--2---:R2:W3:Y:S02]  /*95b0*/  SYNCS.PHASECHK.TRANS64.TRYWAIT P0, [R0+URZ], R3 ;  /* 0x00000003000075a7 */ /* 0x0044e400080011ff */
[----:B---3--:R-:W-:Y:S05]  /*95c0*/  @!P0 NANOSLEEP.SYNCS 0x989680 ;  /* 0x009896800000895d */ /* 0x008fea0003900000 */
[----:B------:R-:W3:Y:S02]  /*95d0*/  @!P0 SYNCS.PHASECHK.TRANS64 P0, [R0+URZ], R3 ;  /* 0x00000003000085a7 */ /* 0x000ee400080010ff */
[----:B---3--:R-:W-:Y:S05]  /*95e0*/  @!P0 BRA `(.L_x_193) ;  /* 0xfffffffc00f08947 */ /* 0x008fea000383ffff */
[----:B------:R-:W-:Y:S05]  /*95f0*/  BRA `(.L_x_194) ;  /* 0xffffffac00e47947 */ /* 0x000fea000383ffff */
.L_x_88:
[----:B------:R-:W-:-:S07]  /*9600*/  MOV R0, UR6 ;  /* 0x0000000600007c02 */ /* 0x000fce0008000f00 */
.L_x_195:
[----:B--2---:R2:W3:Y:S02]  /*9610*/  SYNCS.PHASECHK.TRANS64.TRYWAIT P0, [R0+URZ], R3 ;  /* 0x00000003000075a7 */ /* 0x0044e400080011ff */
[----:B---3--:R-:W-:Y:S05]  /*9620*/  @!P0 NANOSLEEP.SYNCS 0x989680 ;  /* 0x009896800000895d */ /* 0x008fea0003900000 */
[----:B------:R-:W3:Y:S02]  /*9630*/  @!P0 SYNCS.PHASECHK.TRANS64 P0, [R0+URZ], R3 ;  /* 0x00000003000085a7 */ /* 0x000ee400080010ff */
[----:B---3--:R-:W-:Y:S05]  /*9640*/  @!P0 BRA `(.L_x_195) ;  /* 0xfffffffc00f08947 */ /* 0x008fea000383ffff */
[----:B------:R-:W-:Y:S05]  /*9650*/  BRA `(.L_x_196) ;  /* 0xffffffac00f07947 */ /* 0x000fea000383ffff */
.L_x_93:
[----:B--2---:R2:W3:Y:S02]  /*9660*/  SYNCS.PHASECHK.TRANS64.TRYWAIT P0, [R0+URZ+0x1e0], R3 ;  /* 0x0001e003000075a7 */ /* 0x0044e400080011ff */
[----:B---3--:R-:W-:Y:S05]  /*9670*/  @!P0 NANOSLEEP.SYNCS 0x989680 ;  /* 0x009896800000895d */ /* 0x008fea0003900000 */
[----:B------:R-:W3:Y:S02]  /*9680*/  @!P0 SYNCS.PHASECHK.TRANS64 P0, [R0+URZ+0x1e0], R3 ;  /* 0x0001e003000085a7 */ /* 0x000ee400080010ff */
[----:B---3--:R-:W-:Y:S05]  /*9690*/  @!P0 BRA `(.L_x_93) ;  /* 0xfffffffc00f08947 */ /* 0x008fea000383ffff */
[----:B------:R-:W-:Y:S05]  /*96a0*/  BRA `(.L_x_197) ;  /* 0xffffffb000ec7947 */ /* 0x000fea000383ffff */
.L_x_96:
[----:B------:R-:W-:Y:S07]  /*96b0*/  MOV R0, UR7 ;  /* 0x0000000700007c02 */ /* 0x000fee0008000f00 */
.L_x_198:
[----:B--2---:R2:W3:Y:S02]  /*96c0*/  SYNCS.PHASECHK.TRANS64.TRYWAIT P0, [R0+URZ+0x1d8], R3 ;  /* 0x0001d803000075a7 */ /* 0x0044e400080011ff */
[----:B---3--:R-:W-:Y:S05]  /*96d0*/  @!P0 NANOSLEEP.SYNCS 0x989680 ;  /* 0x009896800000895d */ /* 0x008fea0003900000 */
[----:B------:R-:W3:Y:S02]  /*96e0*/  @!P0 SYNCS.PHASECHK.TRANS64 P0, [R0+URZ+0x1d8], R3 ;  /* 0x0001d803000085a7 */ /* 0x000ee400080010ff */
[----:B---3--:R-:W-:Y:S05]  /*96f0*/  @!P0 BRA `(.L_x_198) ;  /* 0xfffffffc00f08947 */ /* 0x008fea000383ffff */
[----:B------:R-:W-:Y:S05]  /*9700*/  BRA `(.L_x_95) ;  /* 0xffffffb400d87947 */ /* 0x000fea000383ffff */
.L_x_99:
[----:B------:R-:W-:Y:S07]  /*9710*/  MOV R3, UR7 ;  /* 0x0000000700037c02 */ /* 0x000fee0008000f00 */
.L_x_199:
[----:B-1----:R1:W2:Y:S02]  /*9720*/  SYNCS.PHASECHK.TRANS64.TRYWAIT P2, [R3+URZ+0x1c8], R26 ;  /* 0x0001c81a030075a7 */ /* 0x0022a400080411ff */
[----:B--2---:R-:W-:Y:S05]  /*9730*/  @!P2 NANOSLEEP.SYNCS 0x989680 ;  /* 0x009896800000a95d */ /* 0x004fea0003900000 */
[----:B------:R-:W2:Y:S02]  /*9740*/  @!P2 SYNCS.PHASECHK.TRANS64 P2, [R3+URZ+0x1c8], R26 ;  /* 0x0001c81a0300a5a7 */ /* 0x000ea400080410ff */
[----:B--2---:R-:W-:Y:S05]  /*9750*/  @!P2 BRA `(.L_x_199) ;  /* 0xfffffffc00f0a947 */ /* 0x004fea000383ffff */
[----:B------:R-:W-:Y:S05]  /*9760*/  BRA `(.L_x_200) ;  /* 0xffffffb8006c7947 */ /* 0x000fea000383ffff */
.L_x_102:
[----:B--2---:R2:W4:Y:S02]  /*9770*/  SYNCS.PHASECHK.TRANS64.TRYWAIT P0, [R0+URZ+0x1e0], R3 ;  /* 0x0001e003000075a7 */ /* 0x00452400080011ff */
[----:B----4-:R-:W-:Y:S05]  /*9780*/  @!P0 NANOSLEEP.SYNCS 0x989680 ;  /* 0x009896800000895d */ /* 0x010fea0003900000 */
[----:B------:R-:W4:Y:S02]  /*9790*/  @!P0 SYNCS.PHASECHK.TRANS64 P0, [R0+URZ+0x1e0], R3 ;  /* 0x0001e003000085a7 */ /* 0x000f2400080010ff */
[----:B----4-:R-:W-:Y:S05]  /*97a0*/  @!P0 BRA `(.L_x_102) ;  /* 0xfffffffc00f08947 */ /* 0x010fea000383ffff */
[----:B------:R-:W-:Y:S05]  /*97b0*/  BRA `(.L_x_201) ;  /* 0xffffffbc00e07947 */ /* 0x000fea000383ffff */
.L_x_113:
[----:B-1----:R-:W-:Y:S04]  /*97c0*/  MOV R0, UR43 ;  /* 0x0000002b00007c02 */ /* 0x002fe80008000f00 */
[----:B------:R1:W2:Y:S03]  /*97d0*/  SYNCS.PHASECHK.TRANS64.TRYWAIT P1, [R0+URZ+0x1c0], R5 ;  /* 0x0001c005000075a7 */ /* 0x0002a600080211ff */
[----:B--2---:R-:W-:Y:S05]  /*97e0*/  @!P1 NANOSLEEP.SYNCS 0x989680 ;  /* 0x009896800000995d */ /* 0x004fea0003900000 */
[----:B------:R-:W2:Y:S02]  /*97f0*/  @!P1 SYNCS.PHASECHK.TRANS64 P1, [R0+URZ+0x1c0], R5 ;  /* 0x0001c005000095a7 */ /* 0x000ea400080210ff */
[----:B--2---:R-:W-:Y:S05]  /*9800*/  @!P1 BRA `(.L_x_113) ;  /* 0xfffffffc00ec9947 */ /* 0x004fea000383ffff */
[----:B------:R-:W-:Y:S05]  /*9810*/  BRA `(.L_x_112) ;  /* 0xffffffc800f87947 */ /* 0x000fea000383ffff */
.L_x_115:
[----:B------:R1:W1:Y:S02]  /*9820*/  SYNCS.PHASECHK.TRANS64.TRYWAIT P1, [R22+URZ+0x200], R3 ;  /* 0x00020003160075a7 */ /* 0x00026400080211ff */
[----:B-1----:R-:W-:Y:S05]  /*9830*/  @!P1 NANOSLEEP.SYNCS 0x989680 ;  /* 0x009896800000995d */ /* 0x002fea0003900000 */
[----:B------:R-:W1:Y:S02]  /*9840*/  @!P1 SYNCS.PHASECHK.TRANS64 P1, [R22+URZ+0x200], R3 ;  /* 0x00020003160095a7 */ /* 0x000e6400080210ff */
[----:B-1----:R-:W-:Y:S05]  /*9850*/  @!P1 BRA `(.L_x_115) ;  /* 0xfffffffc00f09947 */ /* 0x002fea000383ffff */
[----:B------:R-:W-:Y:S05]  /*9860*/  BRA `(.L_x_114) ;  /* 0xffffffcc00487947 */ /* 0x000fea000383ffff */
        .weak           $__internal_0_$__cuda_sm10x_tcgen05_guardrail_trap_col_being_dealloced_not_returned_by_alloc
        .type           $__internal_0_$__cuda_sm10x_tcgen05_guardrail_trap_col_being_dealloced_not_returned_by_alloc,@function
        .size           $__internal_0_$__cuda_sm10x_tcgen05_guardrail_trap_col_being_dealloced_not_returned_by_alloc,($__internal_1_$__cuda_sm10x_tcgen05_guardrail_trap_phase_invalid_during_alloc - $__internal_0_$__cuda_sm10x_tcgen05_guardrail_trap_col_being_dealloced_not_returned_by_alloc)
$__internal_0_$__cuda_sm10x_tcgen05_guardrail_trap_col_being_dealloced_not_returned_by_alloc:
[----:B------:R-:W-:Y:S05]  /*9870*/  BPT.TRAP 0x1 ;  /* 0x000000040000795c */ /* 0x000fea0000300000 */
[----:B------:R-:W-:-:S04]  /*9880*/  HFMA2 R3, -RZ, RZ, 0, 0 ;  /* 0x00000000ff037431 */ /* 0x000fc800000001ff */
[----:B------:R-:W-:Y:S05]  /*9890*/  RET.REL.NODEC R2 `(_ZN7cutlass13device_kernelINS_4gemm6kernel13GemmUniversalIN4cute5tupleIJiiiiEEENS1_10collective13CollectiveMmaINS1_35MainloopSm100TmaUmmaWarpSpecializedILi28ELi2ELi4ENS5_IJNS4_1CILi1EEESB_SB_EEEEENS5_IJNSA_ILi128EEENSA_ILi96EEENSA_ILi32EEEEEEaNS5_IJlSB_lEEEaSI_NS4_8TiledMMAINS4_8MMA_AtomIJNS4_15SM100_MMA_S8_SSIaaiLi128ELi96ELNS4_4UMMA5MajorE0ELSN_0ELNSM_8SaturateE0EEEEEENS4_6LayoutISC_NS5_IJNSA_ILi0EEESS_SS_EEEEENS5_IJNS4_10UnderscoreESV_SV_EEEEENS4_13SM90_TMA_LOADENS4_14ComposedLayoutINS4_7SwizzleILi1ELi4ELi3EEENS4_18smem_ptr_flag_bitsILi8EEENSR_INS5_IJNSA_ILi8EEESG_EEENS5_IJSG_SB_EEEEEEEvNS4_8identityESY_S18_vS19_EENS_8epilogue10collective18CollectiveEpilogueINS1B_23Sm100TmaWarpSpecializedILi1ELi1ELi96ELb0ELb0EEEJSH_NS5_IJNSR_ISE_SB_EENSR_ISF_SB_EEEEEaSI_aSI_NS1B_6fusion15FusionCallbacksIS1F_NS1J_17LinearCombinationIaiaiLNS_15FloatRoundStyleE2EEESH_S1I_JEEENS4_5SM1004TMEM4LOAD26SM100_TMEM_LOAD_32dp32b32xESY_S18_NS4_39AutoVectorizingCopyWithAssumedAlignmentILi128EEENS4_14SM90_TMA_STOREES18_S1U_S1U_EEEvvEEEEvNT_6ParamsE) ;  /* 0xffffff6402d87950 */ /* 0x000fea0003c3ffff */
        .weak           $__internal_1_$__cuda_sm10x_tcgen05_guardrail_trap_phase_invalid_during_alloc
        .type           $__internal_1_$__cuda_sm10x_tcgen05_guardrail_trap_phase_invalid_during_alloc,@function
        .size           $__internal_1_$__cuda_sm10x_tcgen05_guardrail_trap_phase_invalid_during_alloc,($__internal_2_$__cuda_sm10x_tcgen05_guardrail_trap_unallocated_columns_being_dealloced - $__internal_1_$__cuda_sm10x_tcgen05_guardrail_trap_phase_invalid_during_alloc)
$__internal_1_$__cuda_sm10x_tcgen05_guardrail_trap_phase_invalid_during_alloc:
[----:B------:R-:W-:Y:S05]  /*98a0*/  BPT.TRAP 0x1 ;  /* 0x000000040000795c */ /* 0x000fea0000300000 */
[----:B------:R-:W-:-:S04]  /*98b0*/  MOV R3, 0x0 ;  /* 0x0000000000037802 */ /* 0x000fc80000000f00 */
[----:B------:R-:W-:Y:S05]  /*98c0*/  RET.REL.NODEC R2 `(_ZN7cutlass13device_kernelINS_4gemm6kernel13GemmUniversalIN4cute5tupleIJiiiiEEENS1_10collective13CollectiveMmaINS1_35MainloopSm100TmaUmmaWarpSpecializedILi28ELi2ELi4ENS5_IJNS4_1CILi1EEESB_SB_EEEEENS5_IJNSA_ILi128EEENSA_ILi96EEENSA_ILi32EEEEEEaNS5_IJlSB_lEEEaSI_NS4_8TiledMMAINS4_8MMA_AtomIJNS4_15SM100_MMA_S8_SSIaaiLi128ELi96ELNS4_4UMMA5MajorE0ELSN_0ELNSM_8SaturateE0EEEEEENS4_6LayoutISC_NS5_IJNSA_ILi0EEESS_SS_EEEEENS5_IJNS4_10UnderscoreESV_SV_EEEEENS4_13SM90_TMA_LOADENS4_14ComposedLayoutINS4_7SwizzleILi1ELi4ELi3EEENS4_18smem_ptr_flag_bitsILi8EEENSR_INS5_IJNSA_ILi8EEESG_EEENS5_IJSG_SB_EEEEEEEvNS4_8identityESY_S18_vS19_EENS_8epilogue10collective18CollectiveEpilogueINS1B_23Sm100TmaWarpSpecializedILi1ELi1ELi96ELb0ELb0EEEJSH_NS5_IJNSR_ISE_SB_EENSR_ISF_SB_EEEEEaSI_aSI_NS1B_6fusion15FusionCallbacksIS1F_NS1J_17LinearCombinationIaiaiLNS_15FloatRoundStyleE2EEESH_S1I_JEEENS4_5SM1004TMEM4LOAD26SM100_TMEM_LOAD_32dp32b32xESY_S18_NS4_39AutoVectorizingCopyWithAssumedAlignmentILi128EEENS4_14SM90_TMA_STOREES18_S1U_S1U_EEEvvEEEEvNT_6ParamsE) ;  /* 0xffffff6402cc7950 */ /* 0x000fea0003c3ffff */
        .weak           $__internal_2_$__cuda_sm10x_tcgen05_guardrail_trap_unallocated_columns_being_dealloced
        .type           $__internal_2_$__cuda_sm10x_tcgen05_guardrail_trap_unallocated_columns_being_dealloced,@function
        .size           $__internal_2_$__cuda_sm10x_tcgen05_guardrail_trap_unallocated_columns_being_dealloced,(.L_x_203 - $__internal_2_$__cuda_sm10x_tcgen05_guardrail_trap_unallocated_columns_being_dealloced)
$__internal_2_$__cuda_sm10x_tcgen05_guardrail_trap_unallocated_columns_being_dealloced:
[----:B------:R-:W-:Y:S05]  /*98d0*/  BPT.TRAP 0x1 ;  /* 0x000000040000795c */ /* 0x000fea0000300000 */
[----:B------:R-:W-:-:S04]  /*98e0*/  HFMA2 R3, -RZ, RZ, 0, 0 ;  /* 0x00000000ff037431 */ /* 0x000fc800000001ff */
[----:B------:R-:W-:Y:S05]  /*98f0*/  RET.REL.NODEC R2 `(_ZN7cutlass13device_kernelINS_4gemm6kernel13GemmUniversalIN4cute5tupleIJiiiiEEENS1_10collective13CollectiveMmaINS1_35MainloopSm100TmaUmmaWarpSpecializedILi28ELi2ELi4ENS5_IJNS4_1CILi1EEESB_SB_EEEEENS5_IJNSA_ILi128EEENSA_ILi96EEENSA_ILi32EEEEEEaNS5_IJlSB_lEEEaSI_NS4_8TiledMMAINS4_8MMA_AtomIJNS4_15SM100_MMA_S8_SSIaaiLi128ELi96ELNS4_4UMMA5MajorE0ELSN_0ELNSM_8SaturateE0EEEEEENS4_6LayoutISC_NS5_IJNSA_ILi0EEESS_SS_EEEEENS5_IJNS4_10UnderscoreESV_SV_EEEEENS4_13SM90_TMA_LOADENS4_14ComposedLayoutINS4_7SwizzleILi1ELi4ELi3EEENS4_18smem_ptr_flag_bitsILi8EEENSR_INS5_IJNSA_ILi8EEESG_EEENS5_IJSG_SB_EEEEEEEvNS4_8identityESY_S18_vS19_EENS_8epilogue10collective18CollectiveEpilogueINS1B_23Sm100TmaWarpSpecializedILi1ELi1ELi96ELb0ELb0EEEJSH_NS5_IJNSR_ISE_SB_EENSR_ISF_SB_EEEEEaSI_aSI_NS1B_6fusion15FusionCallbacksIS1F_NS1J_17LinearCombinationIaiaiLNS_15FloatRoundStyleE2EEESH_S1I_JEEENS4_5SM1004TMEM4LOAD26SM100_TMEM_LOAD_32dp32b32xESY_S18_NS4_39AutoVectorizingCopyWithAssumedAlignmentILi128EEENS4_14SM90_TMA_STOREES18_S1U_S1U_EEEvvEEEEvNT_6ParamsE) ;  /* 0xffffff6402c07950 */ /* 0x000fea0003c3ffff */
.L_x_202:
[----:B------:R-:W-:-:S00]  /*9900*/  BRA `(.L_x_202) ;  /* 0xfffffffc00fc7947 */ /* 0x000fc0000383ffff */
[----:B------:R-:W-:-:S00]  /*9910*/  NOP ;  /* 0x0000000000007918 */ /* 0x000fc00000000000 */
        /* <DEDUP_REMOVED lines=14> */
.L_x_203:


//--------------------- .nv.global.init           --------------------------
	.section	.nv.global.init,"aw",@progbits
.nv.global.init:
	.type		$str$27,@object
	.size		$str$27,($str$28 - $str$27)
$str$27:
        /*0000*/ 	.byte	0x28, 0x61, 0x64, 0x64, 0x72, 0x65, 0x73, 0x73, 0x20, 0x26, 0x20, 0x6d, 0x61, 0x73, 0x6b, 0x29
        /*0010*/ 	.byte	0x20, 0x3d, 0x3d, 0x20, 0x30, 0x00
	.type		$str$28,@object
	.size		$str$28,($str$26 - $str$28)
$str$28:
        /*0016*/ 	.byte	0x2f, 0x74, 0x6d, 0x70, 0x2f, 0x63, 0x75, 0x74, 0x6c, 0x61, 0x73, 0x73, 0x5f, 0x73, 0x77, 0x65
        /*0026*/ 	.byte	0x65, 0x70, 0x5f, 0x73, 0x72, 0x63, 0x2f, 0x69, 0x6e, 0x63, 0x6c, 0x75, 0x64, 0x65, 0x2f, 0x63
        /*0036*/ 	.byte	0x75, 0x74, 0x65, 0x2f, 0x70, 0x6f, 0x69, 0x6e, 0x74, 0x65, 0x72, 0x5f, 0x66, 0x6c, 0x61, 0x67
        /*0046*/ 	.byte	0x67, 0x65, 0x64, 0x2e, 0x68, 0x70, 0x70, 0x00
	.type		$str$26,@object
	.size		$str$26,($str$25 - $str$26)
$str$26:
        /*004e*/ 	.byte	0x2f, 0x74, 0x6d, 0x70, 0x2f, 0x63, 0x75, 0x74, 0x6c, 0x61, 0x73, 0x73, 0x5f, 0x73, 0x77, 0x65
        /*005e*/ 	.byte	0x65, 0x70, 0x5f, 0x73, 0x72, 0x63, 0x2f, 0x69, 0x6e, 0x63, 0x6c, 0x75, 0x64, 0x65, 0x2f, 0x63
        /*006e*/ 	.byte	0x75, 0x74, 0x65, 0x2f, 0x61, 0x74, 0x6f, 0x6d, 0x2f, 0x63, 0x6f, 0x70, 0x79, 0x5f, 0x74, 0x72
        /*007e*/ 	.byte	0x61, 0x69, 0x74, 0x73, 0x5f, 0x73, 0x6d, 0x31, 0x30, 0x30, 0x2e, 0x68, 0x70, 0x70, 0x00
	.type		$str$25,@object
	.size		$str$25,(__unnamed_1 - $str$25)
$str$25:
        /*008d*/ 	.byte	0x28, 0x28, 0x75, 0x69, 0x6e, 0x74, 0x33, 0x32, 0x5f, 0x74, 0x28, 0x74, 0x68, 0x72, 0x65, 0x61
        /*009d*/ 	.byte	0x64, 0x49, 0x64, 0x78, 0x2e, 0x78, 0x29, 0x20, 0x2f, 0x20, 0x33, 0x32, 0x29, 0x20, 0x25, 0x20
        /*00ad*/ 	.byte	0x34, 0x29, 0x20, 0x3d, 0x3d, 0x20, 0x28, 0x28, 0x28, 0x74, 0x6d, 0x65, 0x6d, 0x5f, 0x61, 0x64
        /*00bd*/ 	.byte	0x64, 0x72, 0x20, 0x3e, 0x3e, 0x20, 0x31, 0x36, 0x29, 0x20, 0x2f, 0x20, 0x33, 0x32, 0x29, 0x20
        /*00cd*/ 	.byte	0x25, 0x20, 0x34, 0x29, 0x00
	.type		__unnamed_1,@object
	.size		__unnamed_1,(__unnamed_2 - __unnamed_1)
__unnamed_1:
        /*00d2*/ 	.byte	0x61, 0x75, 0x74, 0x6f, 0x20, 0x63, 0x75, 0x74, 0x65, 0x3a, 0x3a, 0x61, 0x73, 0x5f, 0x70, 0x6f
        /* <DEDUP_REMOVED lines=24> */
        /*0262*/ 	.byte	0x3e, 0x3e, 0x3e, 0x3e, 0x5d, 0x00
	.type		__unnamed_2,@object
	.size		__unnamed_2,(.L_2 - __unnamed_2)
__unnamed_2:
        /* <DEDUP_REMOVED lines=41> */
.L_2:


//--------------------- .nv.shared._ZN7cutlass13device_kernelINS_4gemm6kernel13GemmUniversalIN4cute5tupleIJiiiiEEENS1_10collective13CollectiveMmaINS1_35MainloopSm100TmaUmmaWarpSpecializedILi28ELi2ELi4ENS5_IJNS4_1CILi1EEESB_SB_EEEEENS5_IJNSA_ILi128EEENSA_ILi96EEENSA_ILi32EEEEEEaNS5_IJlSB_lEEEaSI_NS4_8TiledMMAINS4_8MMA_AtomIJNS4_15SM100_MMA_S8_SSIaaiLi128ELi96ELNS4_4UMMA5MajorE0ELSN_0ELNSM_8SaturateE0EEEEEENS4_6LayoutISC_NS5_IJNSA_ILi0EEESS_SS_EEEEENS5_IJNS4_10UnderscoreESV_SV_EEEEENS4_13SM90_TMA_LOADENS4_14ComposedLayoutINS4_7SwizzleILi1ELi4ELi3EEENS4_18smem_ptr_flag_bitsILi8EEENSR_INS5_IJNSA_ILi8EEESG_EEENS5_IJSG_SB_EEEEEEEvNS4_8identityESY_S18_vS19_EENS_8epilogue10collective18CollectiveEpilogueINS1B_23Sm100TmaWarpSpecializedILi1ELi1ELi96ELb0ELb0EEEJSH_NS5_IJNSR_ISE_SB_EENSR_ISF_SB_EEEEEaSI_aSI_NS1B_6fusion15FusionCallbacksIS1F_NS1J_17LinearCombinationIaiaiLNS_15FloatRoundStyleE2EEESH_S1I_JEEENS4_5SM1004TMEM4LOAD26SM100_TMEM_LOAD_32dp32b32xESY_S18_NS4_39AutoVectorizingCopyWithAssumedAlignmentILi128EEENS4_14SM90_TMA_STOREES18_S1U_S1U_EEEvvEEEEvNT_6ParamsE --------------------------
	.section	.nv.shared._ZN7cutlass13device_kernelINS_4gemm6kernel13GemmUniversalIN4cute5tupleIJiiiiEEENS1_10collective13CollectiveMmaINS1_35MainloopSm100TmaUmmaWarpSpecializedILi28ELi2ELi4ENS5_IJNS4_1CILi1EEESB_SB_EEEEENS5_IJNSA_ILi128EEENSA_ILi96EEENSA_ILi32EEEEEEaNS5_IJlSB_lEEEaSI_NS4_8TiledMMAINS4_8MMA_AtomIJNS4_15SM100_MMA_S8_SSIaaiLi128ELi96ELNS4_4UMMA5MajorE0ELSN_0ELNSM_8SaturateE0EEEEEENS4_6LayoutISC_NS5_IJNSA_ILi0EEESS_SS_EEEEENS5_IJNS4_10UnderscoreESV_SV_EEEEENS4_13SM90_TMA_LOADENS4_14ComposedLayoutINS4_7SwizzleILi1ELi4ELi3EEENS4_18smem_ptr_flag_bitsILi8EEENSR_INS5_IJNSA_ILi8EEESG_EEENS5_IJSG_SB_EEEEEEEvNS4_8identityESY_S18_vS19_EENS_8epilogue10collective18CollectiveEpilogueINS1B_23Sm100TmaWarpSpecializedILi1ELi1ELi96ELb0ELb0EEEJSH_NS5_IJNSR_ISE_SB_EENSR_ISF_SB_EEEEEaSI_aSI_NS1B_6fusion15FusionCallbacksIS1F_NS1J_17LinearCombinationIaiaiLNS_15FloatRoundStyleE2EEESH_S1I_JEEENS4_5SM1004TMEM4LOAD26SM100_TMEM_LOAD_32dp32b32xESY_S18_NS4_39AutoVectorizingCopyWithAssumedAlignmentILi128EEENS4_14SM90_TMA_STOREES18_S1U_S1U_EEEvvEEEEvNT_6ParamsE,"aw",@nobits
	.sectionflags	@""
	.align	16
	.zero		1024


//--------------------- .nv.shared.reserved.0     --------------------------
	.section	.nv.shared.reserved.0,"aw",@nobits
	.weak		__nv_reservedSMEM_offset_0_alias
	.size		__nv_reservedSMEM_offset_0_alias, 0, 64
	.other		__nv_reservedSMEM_offset_0_alias,@"STO_CUDA_RESERVED_SHARED STV_DEFAULT"
__nv_reservedSMEM_offset_0_alias:
	.zero		0
.nv.shared.reserved.0:
	.zero		64
	.weak		__nv_reservedSMEM_tcgen05_partition
	.type		__nv_reservedSMEM_tcgen05_partition,@object
	.size		__nv_reservedSMEM_tcgen05_partition,(.L_0 - __nv_reservedSMEM_tcgen05_partition)
__nv_reservedSMEM_tcgen05_partition:
	.zero		32
.L_0:


//--------------------- .nv.global                --------------------------
	.section	.nv.global,"aw",@nobits
.nv.global:
	.type		_ZN40_INTERNAL_5cf38d71_4_k_cu_cf5e77c9_277604cute1_E,@object
	.size		_ZN40_INTERNAL_5cf38d71_4_k_cu_cf5e77c9_277604cute1_E,(_ZN40_INTERNAL_5cf38d71_4_k_cu_cf5e77c9_277604cuda3std3__45__cpo6cbeginE - _ZN40_INTERNAL_5cf38d71_4_k_cu_cf5e77c9_277604cute1_E)
_ZN40_INTERNAL_5cf38d71_4_k_cu_cf5e77c9_277604cute1_E:
	.zero		1
	.type		_ZN40_INTERNAL_5cf38d71_4_k_cu_cf5e77c9_277604cuda3std3__45__cpo6cbeginE,@object
	.size		_ZN40_INTERNAL_5cf38d71_4_k_cu_cf5e77c9_277604cuda3std3__45__cpo6cbeginE,(_ZN40_INTERNAL_5cf38d71_4_k_cu_cf5e77c9_277604cuda3std3__48in_placeE - _ZN40_INTERNAL_5cf38d71_4_k_cu_cf5e77c9_277604cuda3std3__45__cpo6cbeginE)
_ZN40_INTERNAL_5cf38d71_4_k_cu_cf5e77c9_277604cuda3std3__45__cpo6cbeginE:
	.zero		1
	.type		_ZN40_INTERNAL_5cf38d71_4_k_cu_cf5e77c9_277604cuda3std3__48in_placeE,@object
	.size		_ZN40_INTERNAL_5cf38d71_4_k_cu_cf5e77c9_277604cuda3std3__48in_placeE,(_ZN40_INTERNAL_5cf38d71_4_k_cu_cf5e77c9_277604cuda3std6ranges3__45__cpo9iter_moveE - _ZN40_INTERNAL_5cf38d71_4_k_cu_cf5e77c9_277604cuda3std3__48in_placeE)
_ZN40_INTERNAL_5cf38d71_4_k_cu_cf5e77c9_277604cuda3std3__48in_placeE:
	.zero		1
	.type		_ZN40_INTERNAL_5cf38d71_4_k_cu_cf5e77c9_277604cuda3std6ranges3__45__cpo9iter_moveE,@object
	.size		_ZN40_INTERNAL_5cf38d71_4_k_cu_cf5e77c9_277604cuda3std6ranges3__45__cpo9iter_moveE,(_ZN40_INTERNAL_5cf38d71_4_k_cu_cf5e77c9_277604cuda3std3__45__cpo5beginE - _ZN40_INTERNAL_5cf38d71_4_k_cu_cf5e77c9_277604cuda3std6ranges3__45__cpo9iter_moveE)
_ZN40_INTERNAL_5cf38d71_4_k_cu_cf5e77c9_277604cuda3std6ranges3__45__cpo9iter_moveE:
	.zero		1
	.type		_ZN40_INTERNAL_5cf38d71_4_k_cu_cf5e77c9_277604cuda3std3__45__cpo5beginE,@object
	.size		_ZN40_INTERNAL_5cf38d71_4_k_cu_cf5e77c9_277604cuda3std3__45__cpo5beginE,(_ZN40_INTERNAL_5cf38d71_4_k_cu_cf5e77c9_277604cuda3std3__442_GLOBAL__N__5cf38d71_4_k_cu_cf5e77c9_277606ignoreE - _ZN40_INTERNAL_5cf38d71_4_k_cu_cf5e77c9_277604cuda3std3__45__cpo5beginE)
_ZN40_INTERNAL_5cf38d71_4_k_cu_cf5e77c9_277604cuda3std3__45__cpo5beginE:
	.zero		1
	.type		_ZN40_INTERNAL_5cf38d71_4_k_cu_cf5e77c9_277604cuda3std3__442_GLOBAL__N__5cf38d71_4_k_cu_cf5e77c9_277606ignoreE,@object
	.size		_ZN40_INTERNAL_5cf38d71_4_k_cu_cf5e77c9_277604cuda3std3__442_GLOBAL__N__5cf38d71_4_k_cu_cf5e77c9_277606ignoreE,(_ZN40_INTERNAL_5cf38d71_4_k_cu_cf5e77c9_277604cute7productE - _ZN40_INTERNAL_5cf38d71_4_k_cu_cf5e77c9_277604cuda3std3__442_GLOBAL__N__5cf38d71_4_k_cu_cf5e77c9_277606ignoreE)
_ZN40_INTERNAL_5cf38d71_4_k_cu_cf5e77c9_277604cuda3std3__442_GLOBAL__N__5cf38d71_4_k_cu_cf5e77c9_277606ignoreE:
	.zero		1
	.type		_ZN40_INTERNAL_5cf38d71_4_k_cu_cf5e77c9_277604cute7productE,@object
	.size		_ZN40_INTERNAL_5cf38d71_4_k_cu_cf5e77c9_277604cute7productE,(_ZN40_INTERNAL_5cf38d71_4_k_cu_cf5e77c9_277604cuda3std3__45__cpo3endE - _ZN40_INTERNAL_5cf38d71_4_k_cu_cf5e77c9_277604cute7productE)
_ZN40_INTERNAL_5cf38d71_4_k_cu_cf5e77c9_277604cute7productE:
	.zero		1
	.type		_ZN40_INTERNAL_5cf38d71_4_k_cu_cf5e77c9_277604cuda3std3__45__cpo3endE,@object
	.size		_ZN40_INTERNAL_5cf38d71_4_k_cu_cf5e77c9_277604cuda3std3__45__cpo3endE,(_ZN40_INTERNAL_5cf38d71_4_k_cu_cf5e77c9_277604cuda3std3__419piecewise_constructE - _ZN40_INTERNAL_5cf38d71_4_k_cu_cf5e77c9_277604cuda3std3__45__cpo3endE)
_ZN40_INTERNAL_5cf38d71_4_k_cu_cf5e77c9_277604cuda3std3__45__cpo3endE:
	.zero		1
	.type		_ZN40_INTERNAL_5cf38d71_4_k_cu_cf5e77c9_277604cuda3std3__419piecewise_constructE,@object
	.size		_ZN40_INTERNAL_5cf38d71_4_k_cu_cf5e77c9_277604cuda3std3__419piecewise_constructE,(_ZN40_INTERNAL_5cf38d71_4_k_cu_cf5e77c9_277604cuda3std3__45__cpo4cendE - _ZN40_INTERNAL_5cf38d71_4_k_cu_cf5e77c9_277604cuda3std3__419piecewise_constructE)
_ZN40_INTERNAL_5cf38d71_4_k_cu_cf5e77c9_277604cuda3std3__419piecewise_constructE:
	.zero		1
	.type		_ZN40_INTERNAL_5cf38d71_4_k_cu_cf5e77c9_277604cuda3std3__45__cpo4cendE,@object
	.size		_ZN40_INTERNAL_5cf38d71_4_k_cu_cf5e77c9_277604cuda3std3__45__cpo4cendE,(_ZN40_INTERNAL_5cf38d71_4_k_cu_cf5e77c9_277604cuda3std6ranges3__45__cpo4swapE - _ZN40_INTERNAL_5cf38d71_4_k_cu_cf5e77c9_277604cuda3std3__45__cpo4cendE)
_ZN40_INTERNAL_5cf38d71_4_k_cu_cf5e77c9_277604cuda3std3__45__cpo4cendE:
	.zero		1
	.type		_ZN40_INTERNAL_5cf38d71_4_k_cu_cf5e77c9_277604cuda3std6ranges3__45__cpo4swapE,@object
	.size		_ZN40_INTERNAL_5cf38d71_4_k_cu_cf5e77c9_277604cuda3std6ranges3__45__cpo4swapE,(.L_10 - _ZN40_INTERNAL_5cf38d71_4_k_cu_cf5e77c9_277604cuda3std6ranges3__45__cpo4swapE)
_ZN40_INTERNAL_5cf38d71_4_k_cu_cf5e77c9_277604cuda3std6ranges3__45__cpo4swapE:
	.zero		1
.L_10:


//--------------------- .nv.constant0._ZN7cutlass13device_kernelINS_4gemm6kernel13GemmUniversalIN4cute5tupleIJiiiiEEENS1_10collective13CollectiveMmaINS1_35MainloopSm100TmaUmmaWarpSpecializedILi28ELi2ELi4ENS5_IJNS4_1CILi1EEESB_SB_EEEEENS5_IJNSA_ILi128EEENSA_ILi96EEENSA_ILi32EEEEEEaNS5_IJlSB_lEEEaSI_NS4_8TiledMMAINS4_8MMA_AtomIJNS4_15SM100_MMA_S8_SSIaaiLi128ELi96ELNS4_4UMMA5MajorE0ELSN_0ELNSM_8SaturateE0EEEEEENS4_6LayoutISC_NS5_IJNSA_ILi0EEESS_SS_EEEEENS5_IJNS4_10UnderscoreESV_SV_EEEEENS4_13SM90_TMA_LOADENS4_14ComposedLayoutINS4_7SwizzleILi1ELi4ELi3EEENS4_18smem_ptr_flag_bitsILi8EEENSR_INS5_IJNSA_ILi8EEESG_EEENS5_IJSG_SB_EEEEEEEvNS4_8identityESY_S18_vS19_EENS_8epilogue10collective18CollectiveEpilogueINS1B_23Sm100TmaWarpSpecializedILi1ELi1ELi96ELb0ELb0EEEJSH_NS5_IJNSR_ISE_SB_EENSR_ISF_SB_EEEEEaSI_aSI_NS1B_6fusion15FusionCallbacksIS1F_NS1J_17LinearCombinationIaiaiLNS_15FloatRoundStyleE2EEESH_S1I_JEEENS4_5SM1004TMEM4LOAD26SM100_TMEM_LOAD_32dp32b32xESY_S18_NS4_39AutoVectorizingCopyWithAssumedAlignmentILi128EEENS4_14SM90_TMA_STOREES18_S1U_S1U_EEEvvEEEEvNT_6ParamsE --------------------------
	.section	.nv.constant0._ZN7cutlass13device_kernelINS_4gemm6kernel13GemmUniversalIN4cute5tupleIJiiiiEEENS1_10collective13CollectiveMmaINS1_35MainloopSm100TmaUmmaWarpSpecializedILi28ELi2ELi4ENS5_IJNS4_1CILi1EEESB_SB_EEEEENS5_IJNSA_ILi128EEENSA_ILi96EEENSA_ILi32EEEEEEaNS5_IJlSB_lEEEaSI_NS4_8TiledMMAINS4_8MMA_AtomIJNS4_15SM100_MMA_S8_SSIaaiLi128ELi96ELNS4_4UMMA5MajorE0ELSN_0ELNSM_8SaturateE0EEEEEENS4_6LayoutISC_NS5_IJNSA_ILi0EEESS_SS_EEEEENS5_IJNS4_10UnderscoreESV_SV_EEEEENS4_13SM90_TMA_LOADENS4_14ComposedLayoutINS4_7SwizzleILi1ELi4ELi3EEENS4_18smem_ptr_flag_bitsILi8EEENSR_INS5_IJNSA_ILi8EEESG_EEENS5_IJSG_SB_EEEEEEEvNS4_8identityESY_S18_vS19_EENS_8epilogue10collective18CollectiveEpilogueINS1B_23Sm100TmaWarpSpecializedILi1ELi1ELi96ELb0ELb0EEEJSH_NS5_IJNSR_ISE_SB_EENSR_ISF_SB_EEEEEaSI_aSI_NS1B_6fusion15FusionCallbacksIS1F_NS1J_17LinearCombinationIaiaiLNS_15FloatRoundStyleE2EEESH_S1I_JEEENS4_5SM1004TMEM4LOAD26SM100_TMEM_LOAD_32dp32b32xESY_S18_NS4_39AutoVectorizingCopyWithAssumedAlignmentILi128EEENS4_14SM90_TMA_STOREES18_S1U_S1U_EEEvvEEEEvNT_6ParamsE,"a",@progbits
	.sectionflags	@""
	.align	4
.nv.constant0._ZN7cutlass13device_kernelINS_4gemm6kernel13GemmUniversalIN4cute5tupleIJiiiiEEENS1_10collective13CollectiveMmaINS1_35MainloopSm100TmaUmmaWarpSpecializedILi28ELi2ELi4ENS5_IJNS4_1CILi1EEESB_SB_EEEEENS5_IJNSA_ILi128EEENSA_ILi96EEENSA_ILi32EEEEEEaNS5_IJlSB_lEEEaSI_NS4_8TiledMMAINS4_8MMA_AtomIJNS4_15SM100_MMA_S8_SSIaaiLi128ELi96ELNS4_4UMMA5MajorE0ELSN_0ELNSM_8SaturateE0EEEEEENS4_6LayoutISC_NS5_IJNSA_ILi0EEESS_SS_EEEEENS5_IJNS4_10UnderscoreESV_SV_EEEEENS4_13SM90_TMA_LOADENS4_14ComposedLayoutINS4_7SwizzleILi1ELi4ELi3EEENS4_18smem_ptr_flag_bitsILi8EEENSR_INS5_IJNSA_ILi8EEESG_EEENS5_IJSG_SB_EEEEEEEvNS4_8identityESY_S18_vS19_EENS_8epilogue10collective18CollectiveEpilogueINS1B_23Sm100TmaWarpSpecializedILi1ELi1ELi96ELb0ELb0EEEJSH_NS5_IJNSR_ISE_SB_EENSR_ISF_SB_EEEEEaSI_aSI_NS1B_6fusion15FusionCallbacksIS1F_NS1J_17LinearCombinationIaiaiLNS_15FloatRoundStyleE2EEESH_S1I_JEEENS4_5SM1004TMEM4LOAD26SM100_TMEM_LOAD_32dp32b32xESY_S18_NS4_39AutoVectorizingCopyWithAssumedAlignmentILi128EEENS4_14SM90_TMA_STOREES18_S1U_S1U_EEEvvEEEEvNT_6ParamsE:
	.zero		2944


//--------------------- SYMBOLS --------------------------

	.type		.nv.reservedSmem.offset0,@object
	.size		.nv.reservedSmem.offset0,0x4
	.type		.nv.reservedSmem.cap,@object
	.size		.nv.reservedSmem.cap,0x4
	.type		__assertfail,@function
